//
// Generated by NVIDIA NVVM Compiler
//
// Compiler Build ID: CL-36424714
// Cuda compilation tools, release 13.0, V13.0.88
// Based on NVVM 20.0.0
//

.version 9.0
.target sm_100
.address_size 64

	// .globl	_Z8SMWatSSMPfS_S_iiiifi
.extern .shared .align 16 .b8 x[];

.visible .entry _Z8SMWatSSMPfS_S_iiiifi(
	.param .u64 .ptr .align 1 _Z8SMWatSSMPfS_S_iiiifi_param_0,
	.param .u64 .ptr .align 1 _Z8SMWatSSMPfS_S_iiiifi_param_1,
	.param .u64 .ptr .align 1 _Z8SMWatSSMPfS_S_iiiifi_param_2,
	.param .u32 _Z8SMWatSSMPfS_S_iiiifi_param_3,
	.param .u32 _Z8SMWatSSMPfS_S_iiiifi_param_4,
	.param .u32 _Z8SMWatSSMPfS_S_iiiifi_param_5,
	.param .u32 _Z8SMWatSSMPfS_S_iiiifi_param_6,
	.param .f32 _Z8SMWatSSMPfS_S_iiiifi_param_7,
	.param .u32 _Z8SMWatSSMPfS_S_iiiifi_param_8
)
{
	.reg .pred 	%p<95>;
	.reg .b32 	%r<188>;
	.reg .b32 	%f<80>;
	.reg .b64 	%rd<17>;

	ld.param.u64 	%rd5, [_Z8SMWatSSMPfS_S_iiiifi_param_0];
	ld.param.u64 	%rd6, [_Z8SMWatSSMPfS_S_iiiifi_param_1];
	ld.param.u64 	%rd4, [_Z8SMWatSSMPfS_S_iiiifi_param_2];
	ld.param.u32 	%r66, [_Z8SMWatSSMPfS_S_iiiifi_param_3];
	ld.param.u32 	%r67, [_Z8SMWatSSMPfS_S_iiiifi_param_4];
	ld.param.u32 	%r68, [_Z8SMWatSSMPfS_S_iiiifi_param_5];
	ld.param.u32 	%r70, [_Z8SMWatSSMPfS_S_iiiifi_param_6];
	ld.param.f32 	%f27, [_Z8SMWatSSMPfS_S_iiiifi_param_7];
	cvta.to.global.u64 	%rd1, %rd6;
	cvta.to.global.u64 	%rd2, %rd5;
	mov.u32 	%r1, %ctaid.x;
	mov.u32 	%r2, %ctaid.y;
	max.u32 	%r3, %r70, 512;
	shr.s32 	%r4, %r3, 9;
	setp.lt.s32 	%p4, %r4, 1;
	@%p4 bra 	$L__BB0_22;
	mov.u32 	%r5, %tid.x;
	setp.lt.u32 	%p5, %r4, 4;
	mov.b32 	%r173, 0;
	@%p5 bra 	$L__BB0_12;
	and.b32  	%r173, %r4, 2147483644;
	mov.b32 	%r172, 0;
	mov.u32 	%r75, x;
$L__BB0_3:
	.pragma "nounroll";
	shl.b32 	%r73, %r172, 9;
	add.s32 	%r8, %r73, %r5;
	setp.lt.u32 	%p6, %r8, %r68;
	shl.b32 	%r74, %r8, 2;
	add.s32 	%r9, %r75, %r74;
	shl.b32 	%r76, %r68, 2;
	add.s32 	%r10, %r9, %r76;
	add.s32 	%r11, %r10, %r76;
	@%p6 bra 	$L__BB0_4;
	bra.uni 	$L__BB0_5;
$L__BB0_4:
	mov.b32 	%r77, -1082130432;
	st.shared.u32 	[%r9], %r77;
	st.shared.u32 	[%r10], %r77;
	st.shared.u32 	[%r11], %r77;
$L__BB0_5:
	add.s32 	%r78, %r8, 512;
	setp.ge.u32 	%p7, %r78, %r68;
	@%p7 bra 	$L__BB0_7;
	mov.b32 	%r79, -1082130432;
	st.shared.u32 	[%r9+2048], %r79;
	st.shared.u32 	[%r10+2048], %r79;
	st.shared.u32 	[%r11+2048], %r79;
$L__BB0_7:
	add.s32 	%r80, %r8, 1024;
	setp.ge.u32 	%p8, %r80, %r68;
	@%p8 bra 	$L__BB0_9;
	mov.b32 	%r81, -1082130432;
	st.shared.u32 	[%r9+4096], %r81;
	st.shared.u32 	[%r10+4096], %r81;
	st.shared.u32 	[%r11+4096], %r81;
$L__BB0_9:
	add.s32 	%r82, %r8, 1536;
	setp.ge.u32 	%p9, %r82, %r68;
	@%p9 bra 	$L__BB0_11;
	mov.b32 	%r83, -1082130432;
	st.shared.u32 	[%r9+6144], %r83;
	st.shared.u32 	[%r10+6144], %r83;
	st.shared.u32 	[%r11+6144], %r83;
$L__BB0_11:
	add.s32 	%r172, %r172, 4;
	setp.eq.s32 	%p10, %r172, %r173;
	@%p10 bra 	$L__BB0_12;
	bra.uni 	$L__BB0_3;
$L__BB0_12:
	and.b32  	%r84, %r4, 3;
	setp.eq.s32 	%p11, %r84, 0;
	@%p11 bra 	$L__BB0_22;
	setp.eq.s32 	%p12, %r84, 1;
	@%p12 bra 	$L__BB0_19;
	shl.b32 	%r85, %r173, 9;
	add.s32 	%r13, %r85, %r5;
	setp.ge.u32 	%p13, %r13, %r68;
	shl.b32 	%r86, %r13, 2;
	mov.u32 	%r87, x;
	add.s32 	%r14, %r87, %r86;
	shl.b32 	%r88, %r68, 2;
	add.s32 	%r15, %r14, %r88;
	add.s32 	%r16, %r15, %r88;
	@%p13 bra 	$L__BB0_16;
	mov.b32 	%r89, -1082130432;
	st.shared.u32 	[%r14], %r89;
	st.shared.u32 	[%r15], %r89;
	st.shared.u32 	[%r16], %r89;
$L__BB0_16:
	add.s32 	%r90, %r13, 512;
	setp.ge.u32 	%p14, %r90, %r68;
	@%p14 bra 	$L__BB0_18;
	mov.b32 	%r91, -1082130432;
	st.shared.u32 	[%r14+2048], %r91;
	st.shared.u32 	[%r15+2048], %r91;
	st.shared.u32 	[%r16+2048], %r91;
$L__BB0_18:
	add.s32 	%r173, %r173, 2;
$L__BB0_19:
	and.b32  	%r92, %r3, 512;
	setp.eq.s32 	%p15, %r92, 0;
	@%p15 bra 	$L__BB0_22;
	shl.b32 	%r93, %r173, 9;
	add.s32 	%r19, %r93, %r5;
	setp.ge.u32 	%p16, %r19, %r68;
	@%p16 bra 	$L__BB0_22;
	shl.b32 	%r94, %r19, 2;
	mov.u32 	%r95, x;
	add.s32 	%r96, %r95, %r94;
	mov.b32 	%r97, -1082130432;
	st.shared.u32 	[%r96], %r97;
	shl.b32 	%r98, %r68, 2;
	add.s32 	%r99, %r96, %r98;
	st.shared.u32 	[%r99], %r97;
	add.s32 	%r100, %r99, %r98;
	st.shared.u32 	[%r100], %r97;
$L__BB0_22:
	add.s32 	%r20, %r66, -1;
	add.s32 	%r21, %r20, %r67;
	setp.lt.s32 	%p17, %r21, 1;
	@%p17 bra 	$L__BB0_72;
	mov.u32 	%r22, %tid.x;
	sub.s32 	%r102, %r66, %r1;
	mad.lo.s32 	%r23, %r102, %r66, %r66;
	sub.s32 	%r103, %r67, %r2;
	mad.lo.s32 	%r24, %r103, %r67, %r67;
	mul.lo.s32 	%r25, %r66, %r1;
	mad.lo.s32 	%r104, %r67, %r1, %r2;
	cvta.to.global.u64 	%rd7, %rd4;
	mul.wide.s32 	%rd8, %r104, 4;
	add.s64 	%rd3, %rd7, %rd8;
	mov.b32 	%r175, 0;
	mov.u32 	%r176, %r175;
$L__BB0_24:
	setp.lt.s32 	%p19, %r4, 1;
	setp.lt.s32 	%p20, %r176, %r66;
	sub.s32 	%r105, %r176, %r20;
	selp.b32 	%r29, %r176, %r20, %p20;
	selp.b32 	%r30, 0, %r105, %p20;
	setp.lt.s32 	%p21, %r176, %r67;
	add.s32 	%r106, %r67, -1;
	sub.s32 	%r107, %r176, %r106;
	selp.b32 	%r31, 0, %r107, %p21;
	selp.b32 	%r32, %r176, %r106, %p21;
	mov.pred 	%p94, 0;
	@%p19 bra 	$L__BB0_71;
	ld.param.u32 	%r171, [_Z8SMWatSSMPfS_S_iiiifi_param_8];
	setp.eq.s32 	%p23, %r171, 0;
	selp.s32 	%r179, -1, 0, %p20;
	add.s32 	%r108, %r175, 1;
	setp.eq.s32 	%p24, %r108, 3;
	selp.b32 	%r109, 0, %r108, %p24;
	mul.lo.s32 	%r34, %r109, %r68;
	setp.eq.s32 	%p25, %r29, %r20;
	setp.gt.s32 	%p26, %r30, 1;
	and.pred  	%p1, %p25, %p26;
	add.s32 	%r110, %r175, 2;
	mul.hi.u32 	%r111, %r110, -1431655765;
	shr.u32 	%r112, %r111, 1;
	mul.lo.s32 	%r113, %r112, 3;
	sub.s32 	%r114, %r110, %r113;
	mul.lo.s32 	%r35, %r114, %r68;
	mul.lo.s32 	%r36, %r175, %r68;
	mov.b32 	%r187, 0;
	@%p23 bra 	$L__BB0_30;
	mov.u32 	%r183, %r187;
$L__BB0_27:
	shl.b32 	%r116, %r183, 9;
	add.s32 	%r53, %r116, %r22;
	setp.ge.s32 	%p27, %r53, %r68;
	@%p27 bra 	$L__BB0_70;
	sub.s32 	%r54, %r29, %r53;
	add.s32 	%r55, %r53, %r30;
	setp.ge.s32 	%p28, %r54, %r31;
	setp.le.s32 	%p29, %r55, %r32;
	and.pred  	%p30, %p28, %p29;
	@%p30 bra 	$L__BB0_52;
	add.s32 	%r136, %r53, %r36;
	shl.b32 	%r137, %r136, 2;
	mov.u32 	%r138, x;
	add.s32 	%r139, %r138, %r137;
	mov.b32 	%r140, -1082130432;
	st.shared.u32 	[%r139], %r140;
	bra.uni 	$L__BB0_69;
$L__BB0_30:
	mov.u32 	%r178, %r187;
$L__BB0_31:
	shl.b32 	%r142, %r178, 9;
	add.s32 	%r40, %r142, %r22;
	setp.ge.s32 	%p59, %r40, %r68;
	@%p59 bra 	$L__BB0_70;
	sub.s32 	%r41, %r29, %r40;
	add.s32 	%r42, %r40, %r30;
	setp.lt.s32 	%p60, %r41, %r31;
	setp.gt.s32 	%p61, %r42, %r32;
	or.pred  	%p62, %p60, %p61;
	@%p62 bra 	$L__BB0_50;
	add.s32 	%r143, %r41, %r25;
	mul.wide.s32 	%rd13, %r143, 4;
	add.s64 	%rd14, %rd2, %rd13;
	ld.global.f32 	%f50, [%rd14];
	mad.lo.s32 	%r144, %r67, %r2, %r42;
	mul.wide.s32 	%rd15, %r144, 4;
	add.s64 	%rd16, %rd1, %rd15;
	ld.global.f32 	%f51, [%rd16];
	sub.f32 	%f52, %f50, %f51;
	setp.lt.f32 	%p63, %f52, 0f00000000;
	neg.f32 	%f53, %f52;
	selp.f32 	%f54, %f52, %f53, %p63;
	div.rn.f32 	%f55, %f54, 0f3DB851EC;
	fma.rn.f32 	%f56, %f55, 0f3BBB989D, 0f3F000000;
	cvt.sat.f32.f32 	%f57, %f56;
	mov.f32 	%f58, 0f4B400001;
	mov.f32 	%f59, 0f437C0000;
	fma.rm.f32 	%f60, %f57, %f59, %f58;
	add.f32 	%f61, %f60, 0fCB40007F;
	neg.f32 	%f62, %f61;
	fma.rn.f32 	%f63, %f55, 0f3FB8AA3B, %f62;
	fma.rn.f32 	%f64, %f55, 0f32A57060, %f63;
	mov.b32 	%r145, %f60;
	shl.b32 	%r146, %r145, 23;
	mov.b32 	%f65, %r146;
	ex2.approx.ftz.f32 	%f66, %f64;
	fma.rn.f32 	%f1, %f66, %f65, 0fBF19999A;
	or.b32  	%r147, %r41, %r42;
	setp.eq.s32 	%p64, %r147, 0;
	mov.f32 	%f72, %f1;
	@%p64 bra 	$L__BB0_36;
	setp.eq.s32 	%p65, %r41, 1;
	setp.eq.s32 	%p66, %r42, 1;
	and.pred  	%p67, %p65, %p66;
	@%p67 bra 	$L__BB0_36;
	setp.eq.s32 	%p68, %r42, 0;
	setp.eq.s32 	%p69, %r41, 0;
	add.f32 	%f67, %f27, %f1;
	selp.f32 	%f68, %f67, 0f00000000, %p68;
	selp.f32 	%f72, %f67, %f68, %p69;
$L__BB0_36:
	setp.lt.f32 	%p70, %f72, 0f00000000;
	selp.f32 	%f74, 0f00000000, %f72, %p70;
	add.s32 	%r43, %r40, %r179;
	add.s32 	%r148, %r43, 1;
	setp.ge.s32 	%p71, %r148, %r21;
	setp.lt.s32 	%p72, %r41, 1;
	add.s32 	%r149, %r43, %r34;
	shl.b32 	%r150, %r149, 2;
	mov.u32 	%r151, x;
	add.s32 	%r44, %r151, %r150;
	or.pred  	%p73, %p72, %p71;
	@%p73 bra 	$L__BB0_40;
	ld.shared.f32 	%f5, [%r44+4];
	setp.leu.f32 	%p74, %f5, 0fBF800000;
	@%p74 bra 	$L__BB0_40;
	add.f32 	%f69, %f1, %f5;
	add.f32 	%f6, %f27, %f69;
	setp.geu.f32 	%p75, %f74, %f6;
	@%p75 bra 	$L__BB0_40;
	mov.f32 	%f74, %f6;
$L__BB0_40:
	setp.lt.s32 	%p76, %r43, 0;
	setp.lt.s32 	%p77, %r42, 1;
	or.pred  	%p78, %p76, %p77;
	@%p78 bra 	$L__BB0_44;
	ld.shared.f32 	%f8, [%r44];
	setp.leu.f32 	%p79, %f8, 0fBF800000;
	@%p79 bra 	$L__BB0_44;
	add.f32 	%f70, %f1, %f8;
	add.f32 	%f9, %f27, %f70;
	setp.geu.f32 	%p80, %f74, %f9;
	@%p80 bra 	$L__BB0_44;
	mov.f32 	%f74, %f9;
$L__BB0_44:
	selp.b32 	%r179, 1, %r179, %p1;
	add.s32 	%r46, %r40, %r179;
	setp.lt.s32 	%p82, %r46, 0;
	or.pred  	%p83, %p82, %p72;
	@%p83 bra 	$L__BB0_48;
	add.s32 	%r152, %r46, %r35;
	shl.b32 	%r153, %r152, 2;
	mov.u32 	%r154, x;
	add.s32 	%r155, %r154, %r153;
	ld.shared.f32 	%f11, [%r155];
	setp.leu.f32 	%p84, %f11, 0fBF800000;
	@%p84 bra 	$L__BB0_48;
	add.f32 	%f12, %f1, %f11;
	setp.lt.f32 	%p85, %f74, %f12;
	selp.f32 	%f71, 0f3F800000, 0f00000000, %p85;
	setp.leu.f32 	%p86, %f74, %f71;
	@%p86 bra 	$L__BB0_48;
	mov.f32 	%f74, %f12;
$L__BB0_48:
	add.s32 	%r156, %r40, %r36;
	shl.b32 	%r157, %r156, 2;
	mov.u32 	%r158, x;
	add.s32 	%r159, %r158, %r157;
	st.shared.f32 	[%r159], %f74;
	setp.ne.s32 	%p87, %r41, %r1;
	setp.ne.s32 	%p88, %r42, %r2;
	or.pred  	%p89, %p87, %p88;
	@%p89 bra 	$L__BB0_51;
	st.global.f32 	[%rd3], %f74;
	mov.b32 	%r187, 1;
	bra.uni 	$L__BB0_51;
$L__BB0_50:
	add.s32 	%r162, %r40, %r36;
	shl.b32 	%r163, %r162, 2;
	mov.u32 	%r164, x;
	add.s32 	%r165, %r164, %r163;
	mov.b32 	%r166, -1082130432;
	st.shared.u32 	[%r165], %r166;
$L__BB0_51:
	add.s32 	%r178, %r178, 1;
	setp.eq.s32 	%p90, %r178, %r4;
	@%p90 bra 	$L__BB0_70;
	bra.uni 	$L__BB0_31;
$L__BB0_52:
	sub.s32 	%r117, %r23, %r54;
	mul.wide.s32 	%rd9, %r117, 4;
	add.s64 	%rd10, %rd2, %rd9;
	ld.global.f32 	%f28, [%rd10];
	sub.s32 	%r118, %r24, %r55;
	mul.wide.s32 	%rd11, %r118, 4;
	add.s64 	%rd12, %rd1, %rd11;
	ld.global.f32 	%f29, [%rd12];
	sub.f32 	%f30, %f28, %f29;
	setp.lt.f32 	%p31, %f30, 0f00000000;
	neg.f32 	%f31, %f30;
	selp.f32 	%f32, %f30, %f31, %p31;
	div.rn.f32 	%f33, %f32, 0f3DB851EC;
	fma.rn.f32 	%f34, %f33, 0f3BBB989D, 0f3F000000;
	cvt.sat.f32.f32 	%f35, %f34;
	mov.f32 	%f36, 0f4B400001;
	mov.f32 	%f37, 0f437C0000;
	fma.rm.f32 	%f38, %f35, %f37, %f36;
	add.f32 	%f39, %f38, 0fCB40007F;
	neg.f32 	%f40, %f39;
	fma.rn.f32 	%f41, %f33, 0f3FB8AA3B, %f40;
	fma.rn.f32 	%f42, %f33, 0f32A57060, %f41;
	mov.b32 	%r119, %f38;
	shl.b32 	%r120, %r119, 23;
	mov.b32 	%f43, %r120;
	ex2.approx.ftz.f32 	%f44, %f42;
	fma.rn.f32 	%f14, %f44, %f43, 0fBF19999A;
	or.b32  	%r121, %r54, %r55;
	setp.eq.s32 	%p32, %r121, 0;
	mov.f32 	%f76, %f14;
	@%p32 bra 	$L__BB0_55;
	setp.eq.s32 	%p33, %r54, 1;
	setp.eq.s32 	%p34, %r55, 1;
	and.pred  	%p35, %p33, %p34;
	@%p35 bra 	$L__BB0_55;
	setp.eq.s32 	%p36, %r55, 0;
	setp.eq.s32 	%p37, %r54, 0;
	add.f32 	%f45, %f27, %f14;
	selp.f32 	%f46, %f45, 0f00000000, %p36;
	selp.f32 	%f76, %f45, %f46, %p37;
$L__BB0_55:
	setp.lt.f32 	%p38, %f76, 0f00000000;
	selp.f32 	%f78, 0f00000000, %f76, %p38;
	add.s32 	%r56, %r53, %r179;
	add.s32 	%r122, %r56, 1;
	setp.ge.s32 	%p39, %r122, %r21;
	setp.lt.s32 	%p40, %r54, 1;
	add.s32 	%r123, %r56, %r34;
	shl.b32 	%r124, %r123, 2;
	mov.u32 	%r125, x;
	add.s32 	%r57, %r125, %r124;
	or.pred  	%p41, %p40, %p39;
	@%p41 bra 	$L__BB0_59;
	ld.shared.f32 	%f18, [%r57+4];
	setp.leu.f32 	%p42, %f18, 0fBF800000;
	@%p42 bra 	$L__BB0_59;
	add.f32 	%f47, %f14, %f18;
	add.f32 	%f19, %f27, %f47;
	setp.geu.f32 	%p43, %f78, %f19;
	@%p43 bra 	$L__BB0_59;
	mov.f32 	%f78, %f19;
$L__BB0_59:
	setp.lt.s32 	%p44, %r56, 0;
	setp.lt.s32 	%p45, %r55, 1;
	or.pred  	%p46, %p44, %p45;
	@%p46 bra 	$L__BB0_63;
	ld.shared.f32 	%f21, [%r57];
	setp.leu.f32 	%p47, %f21, 0fBF800000;
	@%p47 bra 	$L__BB0_63;
	add.f32 	%f48, %f14, %f21;
	add.f32 	%f22, %f27, %f48;
	setp.geu.f32 	%p48, %f78, %f22;
	@%p48 bra 	$L__BB0_63;
	mov.f32 	%f78, %f22;
$L__BB0_63:
	selp.b32 	%r179, 1, %r179, %p1;
	add.s32 	%r59, %r53, %r179;
	setp.lt.s32 	%p50, %r59, 0;
	or.pred  	%p51, %p50, %p40;
	@%p51 bra 	$L__BB0_67;
	add.s32 	%r126, %r59, %r35;
	shl.b32 	%r127, %r126, 2;
	mov.u32 	%r128, x;
	add.s32 	%r129, %r128, %r127;
	ld.shared.f32 	%f24, [%r129];
	setp.leu.f32 	%p52, %f24, 0fBF800000;
	@%p52 bra 	$L__BB0_67;
	add.f32 	%f25, %f14, %f24;
	setp.lt.f32 	%p53, %f78, %f25;
	selp.f32 	%f49, 0f3F800000, 0f00000000, %p53;
	setp.leu.f32 	%p54, %f78, %f49;
	@%p54 bra 	$L__BB0_67;
	mov.f32 	%f78, %f25;
$L__BB0_67:
	add.s32 	%r130, %r53, %r36;
	shl.b32 	%r131, %r130, 2;
	mov.u32 	%r132, x;
	add.s32 	%r133, %r132, %r131;
	st.shared.f32 	[%r133], %f78;
	setp.ne.s32 	%p55, %r54, %r1;
	setp.ne.s32 	%p56, %r55, %r2;
	or.pred  	%p57, %p55, %p56;
	@%p57 bra 	$L__BB0_69;
	st.global.f32 	[%rd3], %f78;
	mov.b32 	%r187, 1;
$L__BB0_69:
	add.s32 	%r183, %r183, 1;
	setp.ne.s32 	%p58, %r183, %r4;
	@%p58 bra 	$L__BB0_27;
$L__BB0_70:
	setp.ne.s32 	%p94, %r187, 0;
$L__BB0_71:
	add.s32 	%r167, %r175, 2;
	mul.hi.u32 	%r168, %r167, -1431655765;
	shr.u32 	%r169, %r168, 1;
	mul.lo.s32 	%r170, %r169, 3;
	sub.s32 	%r175, %r167, %r170;
	bar.sync 	0;
	add.s32 	%r176, %r176, 1;
	setp.lt.s32 	%p91, %r176, %r21;
	not.pred 	%p92, %p94;
	and.pred  	%p93, %p91, %p92;
	@%p93 bra 	$L__BB0_24;
$L__BB0_72:
	ret;

}


// ===== COMPILED SASS (sm_100) =====

	.target	sm_100

	.elftype	@"ET_EXEC"


//--------------------- .note.nv.tkinfo           --------------------------
	.section	.note.nv.tkinfo,"",@"SHT_NOTE"
	.sectionflags	@"SHF_NOTE_NV_TKINFO"
	.tkinfo
        /*0018*/ 	.word	0x00000002
        /*0030*/ 	.string	""
        /*0030*/ 	.string	"ptxas"
        /*0030*/ 	.string	"Cuda compilation tools, release 13.0, V13.0.88"
        /*0030*/ 	.string	"Build cuda_13.0.r13.0/compiler.36424714_0"
        /*0030*/ 	.string	"-arch sm_100 -m 64 "



//--------------------- .note.nv.cuinfo           --------------------------
	.section	.note.nv.cuinfo,"",@"SHT_NOTE"
	.sectionflags	@"SHF_NOTE_NV_CUINFO"
        /*0018*/ 	.short	0x0002
        /*001a*/ 	.short	0x0064
        /*001c*/ 	.short	0x0082
	.zero		2


//--------------------- .nv.info                  --------------------------
	.section	.nv.info,"",@"SHT_CUDA_INFO"
	.align	4


	//----- nvinfo : EIATTR_REGCOUNT
	.align		4
        /*0000*/ 	.byte	0x04, 0x2f
        /*0002*/ 	.short	(.L_1 - .L_0)
	.align		4
.L_0:
        /*0004*/ 	.word	index@(_Z8SMWatSSMPfS_S_iiiifi)
        /*0008*/ 	.word	0x00000020


	//----- nvinfo : EIATTR_FRAME_SIZE
	.align		4
.L_1:
        /*000c*/ 	.byte	0x04, 0x11
        /*000e*/ 	.short	(.L_3 - .L_2)
	.align		4
.L_2:
        /*0010*/ 	.word	index@($__internal_0_$__cuda_sm3x_div_rn_noftz_f32_slowpath)
        /*0014*/ 	.word	0x00000000


	//----- nvinfo : EIATTR_FRAME_SIZE
	.align		4
.L_3:
        /*0018*/ 	.byte	0x04, 0x11
        /*001a*/ 	.short	(.L_5 - .L_4)
	.align		4
.L_4:
        /*001c*/ 	.word	index@(_Z8SMWatSSMPfS_S_iiiifi)
        /*0020*/ 	.word	0x00000000


	//----- nvinfo : EIATTR_MIN_STACK_SIZE
	.align		4
.L_5:
        /*0024*/ 	.byte	0x04, 0x12
        /*0026*/ 	.short	(.L_7 - .L_6)
	.align		4
.L_6:
        /*0028*/ 	.word	index@(_Z8SMWatSSMPfS_S_iiiifi)
        /*002c*/ 	.word	0x00000000
.L_7:


//--------------------- .nv.compat                --------------------------
	.section	.nv.compat,"",@"SHT_CUDA_COMPAT_INFO"
	.align	4
        /*0000*/ 	.byte	0x02, 0x09, 0x00, 0x00, 0x02, 0x02, 0x01, 0x00, 0x02, 0x05, 0x05, 0x00, 0x03, 0x07, 0x01, 0x01
        /*0010*/ 	.byte	0x02, 0x03, 0x00, 0x00, 0x02, 0x06, 0x01, 0x00, 0x04, 0x0b, 0x08, 0x00, 0x01, 0x00, 0x00, 0x00
        /*0020*/ 	.byte	0x00, 0x00, 0x00, 0x00


//--------------------- .nv.info._Z8SMWatSSMPfS_S_iiiifi --------------------------
	.section	.nv.info._Z8SMWatSSMPfS_S_iiiifi,"",@"SHT_CUDA_INFO"
	.sectionflags	@""
	.align	4


	//----- nvinfo : EIATTR_CUDA_API_VERSION
	.align		4
        /*0000*/ 	.byte	0x04, 0x37
        /*0002*/ 	.short	(.L_9 - .L_8)
.L_8:
        /*0004*/ 	.word	0x00000082


	//----- nvinfo : EIATTR_KPARAM_INFO
	.align		4
.L_9:
        /*0008*/ 	.byte	0x04, 0x17
        /*000a*/ 	.short	(.L_11 - .L_10)
.L_10:
        /*000c*/ 	.word	0x00000000
        /*0010*/ 	.short	0x0008
        /*0012*/ 	.short	0x002c
        /*0014*/ 	.byte	0x00, 0xf0, 0x11, 0x00


	//----- nvinfo : EIATTR_KPARAM_INFO
	.align		4
.L_11:
        /*0018*/ 	.byte	0x04, 0x17
        /*001a*/ 	.short	(.L_13 - .L_12)
.L_12:
        /*001c*/ 	.word	0x00000000
        /*0020*/ 	.short	0x0007
        /*0022*/ 	.short	0x0028
        /*0024*/ 	.byte	0x00, 0xf0, 0x11, 0x00


	//----- nvinfo : EIATTR_KPARAM_INFO
	.align		4
.L_13:
        /*0028*/ 	.byte	0x04, 0x17
        /*002a*/ 	.short	(.L_15 - .L_14)
.L_14:
        /*002c*/ 	.word	0x00000000
        /*0030*/ 	.short	0x0006
        /*0032*/ 	.short	0x0024
        /*0034*/ 	.byte	0x00, 0xf0, 0x11, 0x00


	//----- nvinfo : EIATTR_KPARAM_INFO
	.align		4
.L_15:
        /*0038*/ 	.byte	0x04, 0x17
        /*003a*/ 	.short	(.L_17 - .L_16)
.L_16:
        /*003c*/ 	.word	0x00000000
        /*0040*/ 	.short	0x0005
        /*0042*/ 	.short	0x0020
        /*0044*/ 	.byte	0x00, 0xf0, 0x11, 0x00


	//----- nvinfo : EIATTR_KPARAM_INFO
	.align		4
.L_17:
        /*0048*/ 	.byte	0x04, 0x17
        /*004a*/ 	.short	(.L_19 - .L_18)
.L_18:
        /*004c*/ 	.word	0x00000000
        /*0050*/ 	.short	0x0004
        /*0052*/ 	.short	0x001c
        /*0054*/ 	.byte	0x00, 0xf0, 0x11, 0x00


	//----- nvinfo : EIATTR_KPARAM_INFO
	.align		4
.L_19:
        /*0058*/ 	.byte	0x04, 0x17
        /*005a*/ 	.short	(.L_21 - .L_20)
.L_20:
        /*005c*/ 	.word	0x00000000
        /*0060*/ 	.short	0x0003
        /*0062*/ 	.short	0x0018
        /*0064*/ 	.byte	0x00, 0xf0, 0x11, 0x00


	//----- nvinfo : EIATTR_KPARAM_INFO
	.align		4
.L_21:
        /*0068*/ 	.byte	0x04, 0x17
        /*006a*/ 	.short	(.L_23 - .L_22)
.L_22:
        /*006c*/ 	.word	0x00000000
        /*0070*/ 	.short	0x0002
        /*0072*/ 	.short	0x0010
        /*0074*/ 	.byte	0x00, 0xf5, 0x21, 0x00


	//----- nvinfo : EIATTR_KPARAM_INFO
	.align		4
.L_23:
        /*0078*/ 	.byte	0x04, 0x17
        /*007a*/ 	.short	(.L_25 - .L_24)
.L_24:
        /*007c*/ 	.word	0x00000000
        /*0080*/ 	.short	0x0001
        /*0082*/ 	.short	0x0008
        /*0084*/ 	.byte	0x00, 0xf5, 0x21, 0x00


	//----- nvinfo : EIATTR_KPARAM_INFO
	.align		4
.L_25:
        /*0088*/ 	.byte	0x04, 0x17
        /*008a*/ 	.short	(.L_27 - .L_26)
.L_26:
        /*008c*/ 	.word	0x00000000
        /*0090*/ 	.short	0x0000
        /*0092*/ 	.short	0x0000
        /*0094*/ 	.byte	0x00, 0xf5, 0x21, 0x00


	//----- nvinfo : EIATTR_SPARSE_MMA_MASK
	.align		4
.L_27:
        /*0098*/ 	.byte	0x03, 0x50
        /*009a*/ 	.short	0x0000


	//----- nvinfo : EIATTR_MAXREG_COUNT
	.align		4
        /*009c*/ 	.byte	0x03, 0x1b
        /*009e*/ 	.short	0x00ff


	//----- nvinfo : EIATTR_NUM_BARRIERS
	.align		4
        /*00a0*/ 	.byte	0x02, 0x4c
        /*00a2*/ 	.byte	0x01
	.zero		1


	//----- nvinfo : EIATTR_MERCURY_ISA_VERSION
	.align		4
        /*00a4*/ 	.byte	0x03, 0x5f
        /*00a6*/ 	.short	0x0101


	//----- nvinfo : EIATTR_VRC_CTA_INIT_COUNT
	.align		4
        /*00a8*/ 	.byte	0x02, 0x4a
	.zero		1
	.zero		1


	//----- nvinfo : EIATTR_EXIT_INSTR_OFFSETS
	.align		4
        /*00ac*/ 	.byte	0x04, 0x1c
        /*00ae*/ 	.short	(.L_29 - .L_28)


	//   ....[0]....
.L_28:
        /*00b0*/ 	.word	0x00000610


	//   ....[1]....
        /*00b4*/ 	.word	0x00001930


	//----- nvinfo : EIATTR_CRS_STACK_SIZE
	.align		4
.L_29:
        /*00b8*/ 	.byte	0x04, 0x1e
        /*00ba*/ 	.short	(.L_31 - .L_30)
.L_30:
        /*00bc*/ 	.word	0x00000000


	//----- nvinfo : EIATTR_CBANK_PARAM_SIZE
	.align		4
.L_31:
        /*00c0*/ 	.byte	0x03, 0x19
        /*00c2*/ 	.short	0x0030


	//----- nvinfo : EIATTR_PARAM_CBANK
	.align		4
        /*00c4*/ 	.byte	0x04, 0x0a
        /*00c6*/ 	.short	(.L_33 - .L_32)
	.align		4
.L_32:
        /*00c8*/ 	.word	index@(.nv.constant0._Z8SMWatSSMPfS_S_iiiifi)
        /*00cc*/ 	.short	0x0380
        /*00ce*/ 	.short	0x0030


	//----- nvinfo : EIATTR_SW_WAR
	.align		4
.L_33:
        /*00d0*/ 	.byte	0x04, 0x36
        /*00d2*/ 	.short	(.L_35 - .L_34)
.L_34:
        /*00d4*/ 	.word	0x00000008
.L_35:


//--------------------- .nv.callgraph             --------------------------
	.section	.nv.callgraph,"",@"SHT_CUDA_CALLGRAPH"
	.align	4
	.sectionentsize	8
	.align		4
        /*0000*/ 	.word	0x00000000
	.align		4
        /*0004*/ 	.word	0xffffffff
	.align		4
        /*0008*/ 	.word	0x00000000
	.align		4
        /*000c*/ 	.word	0xfffffffe
	.align		4
        /*0010*/ 	.word	0x00000000
	.align		4
        /*0014*/ 	.word	0xfffffffd
	.align		4
        /*0018*/ 	.word	0x00000000
	.align		4
        /*001c*/ 	.word	0xfffffffc


//--------------------- .text._Z8SMWatSSMPfS_S_iiiifi --------------------------
	.section	.text._Z8SMWatSSMPfS_S_iiiifi,"ax",@progbits
	.align	128
        .global         _Z8SMWatSSMPfS_S_iiiifi
        .type           _Z8SMWatSSMPfS_S_iiiifi,@function
        .size           _Z8SMWatSSMPfS_S_iiiifi,(.L_x_46 - _Z8SMWatSSMPfS_S_iiiifi)
        .other          _Z8SMWatSSMPfS_S_iiiifi,@"STO_CUDA_ENTRY STV_DEFAULT"
_Z8SMWatSSMPfS_S_iiiifi:
.text._Z8SMWatSSMPfS_S_iiiifi:
[----:B------:R-:W-:Y:S01]  /*0000*/  LDC R1, c[0x0][0x37c] ;  /* 0x0000df00ff017b82 */ /* 0x000fe20000000800 */
[----:B------:R-:W0:Y:S07]  /*0010*/  LDCU UR4, c[0x0][0x3a4] ;  /* 0x00007480ff0477ac */ /* 0x000e2e0008000800 */
[----:B------:R-:W1:Y:S08]  /*0020*/  S2UR UR15, SR_CTAID.X ;  /* 0x00000000000f79c3 */ /* 0x000e700000002500 */
[----:B------:R-:W2:Y:S01]  /*0030*/  S2UR UR16, SR_CTAID.Y ;  /* 0x00000000001079c3 */ /* 0x000ea20000002600 */
[----:B0-----:R-:W-:-:S04]  /*0040*/  UISETP.LT.U32.AND UP0, UPT, UR4, 0x200, UPT ;  /* 0x000002000400788c */ /* 0x001fc8000bf01070 */
[----:B------:R-:W-:-:S04]  /*0050*/  USEL UR4, UR4, 0x200, !UP0 ;  /* 0x0000020004047887 */ /* 0x000fc8000c000000 */
[----:B------:R-:W-:-:S04]  /*0060*/  USHF.R.S32.HI UR12, URZ, 0x9, UR4 ;  /* 0x00000009ff0c7899 */ /* 0x000fc80008011404 */
[----:B------:R-:W-:-:S09]  /*0070*/  UISETP.GE.AND UP0, UPT, UR12, 0x1, UPT ;  /* 0x000000010c00788c */ /* 0x000fd2000bf06270 */
[----:B-12---:R-:W-:Y:S05]  /*0080*/  BRA.U !UP0, `(.L_x_0) ;  /* 0x00000005084c7547 */ /* 0x006fea000b800000 */
[----:B------:R-:W0:Y:S01]  /*0090*/  S2R R5, SR_TID.X ;  /* 0x0000000000057919 */ /* 0x000e220000002100 */
[----:B------:R-:W-:Y:S01]  /*00a0*/  UISETP.GE.U32.AND UP0, UPT, UR12, 0x4, UPT ;  /* 0x000000040c00788c */ /* 0x000fe2000bf06070 */
[----:B------:R-:W-:Y:S01]  /*00b0*/  IMAD.MOV.U32 R0, RZ, RZ, RZ ;  /* 0x000000ffff007224 */ /* 0x000fe200078e00ff */
[----:B------:R-:W-:-:S07]  /*00c0*/  ULOP3.LUT UP1, UR8, UR12, 0x3, URZ, 0xc0, !UPT ;  /* 0x000000030c087892 */ /* 0x000fce000f82c0ff */
[----:B------:R-:W-:Y:S05]  /*00d0*/  BRA.U !UP0, `(.L_x_1) ;  /* 0x0000000108947547 */ /* 0x000fea000b800000 */
[----:B------:R-:W1:Y:S01]  /*00e0*/  S2UR UR6, SR_CgaCtaId ;  /* 0x00000000000679c3 */ /* 0x000e620000008800 */
[----:B------:R-:W-:Y:S01]  /*00f0*/  ULOP3.LUT UR7, UR12, 0x7ffffffc, URZ, 0xc0, !UPT ;  /* 0x7ffffffc0c077892 */ /* 0x000fe2000f8ec0ff */
[----:B------:R-:W-:Y:S01]  /*0100*/  IMAD.MOV.U32 R3, RZ, RZ, RZ ;  /* 0x000000ffff037224 */ /* 0x000fe200078e00ff */
[----:B------:R-:W-:-:S04]  /*0110*/  UMOV UR5, 0x400 ;  /* 0x0000040000057882 */ /* 0x000fc80000000000 */
[----:B------:R-:W-:Y:S01]  /*0120*/  IMAD.U32 R0, RZ, RZ, UR7 ;  /* 0x00000007ff007e24 */ /* 0x000fe2000f8e00ff */
[----:B------:R-:W2:Y:S01]  /*0130*/  LDC R7, c[0x0][0x3a0] ;  /* 0x0000e800ff077b82 */ /* 0x000ea20000000800 */
[----:B-1----:R-:W-:-:S12]  /*0140*/  ULEA UR5, UR6, UR5, 0x18 ;  /* 0x0000000506057291 */ /* 0x002fd8000f8ec0ff */
.L_x_2:
[C---:B01----:R-:W-:Y:S02]  /*0150*/  IMAD R6, R3.reuse, 0x200, R5 ;  /* 0x0000020003067824 */ /* 0x043fe400078e0205 */
[----:B------:R-:W-:Y:S02]  /*0160*/  VIADD R3, R3, 0x4 ;  /* 0x0000000403037836 */ /* 0x000fe40000000000 */
[C---:B------:R-:W-:Y:S01]  /*0170*/  VIADD R2, R6.reuse, 0x200 ;  /* 0x0000020006027836 */ /* 0x040fe20000000000 */
[C---:B--2---:R-:W-:Y:S01]  /*0180*/  ISETP.GE.U32.AND P0, PT, R6.reuse, R7, PT ;  /* 0x000000070600720c */ /* 0x044fe20003f06070 */
[----:B------:R-:W-:-:S03]  /*0190*/  VIADD R4, R6, 0x400 ;  /* 0x0000040006047836 */ /* 0x000fc60000000000 */
[-C--:B------:R-:W-:Y:S01]  /*01a0*/  ISETP.GE.U32.AND P1, PT, R2, R7.reuse, PT ;  /* 0x000000070200720c */ /* 0x080fe20003f26070 */
[C---:B------:R-:W-:Y:S01]  /*01b0*/  VIADD R2, R6.reuse, 0x600 ;  /* 0x0000060006027836 */ /* 0x040fe20000000000 */
[----:B------:R-:W-:Y:S02]  /*01c0*/  LEA R6, R6, UR5, 0x2 ;  /* 0x0000000506067c11 */ /* 0x000fe4000f8e10ff */
[-C--:B------:R-:W-:Y:S02]  /*01d0*/  ISETP.GE.U32.AND P2, PT, R4, R7.reuse, PT ;  /* 0x000000070400720c */ /* 0x080fe40003f46070 */
[----:B------:R-:W-:Y:S02]  /*01e0*/  ISETP.GE.U32.AND P3, PT, R2, R7, PT ;  /* 0x000000070200720c */ /* 0x000fe40003f66070 */
[----:B------:R-:W-:Y:S01]  /*01f0*/  LEA R4, R7, R6, 0x2 ;  /* 0x0000000607047211 */ /* 0x000fe200078e10ff */
[----:B------:R-:W-:-:S04]  /*0200*/  @!P0 IMAD.MOV.U32 R2, RZ, RZ, -0x40800000 ;  /* 0xbf800000ff028424 */ /* 0x000fc800078e00ff */
[----:B------:R-:W-:Y:S01]  /*0210*/  IMAD R9, R7, 0x4, R4 ;  /* 0x0000000407097824 */ /* 0x000fe200078e0204 */
[----:B------:R1:W-:Y:S01]  /*0220*/  @!P0 STS [R6], R2 ;  /* 0x0000000206008388 */ /* 0x0003e20000000800 */
[----:B------:R-:W-:Y:S02]  /*0230*/  @!P1 IMAD.MOV.U32 R11, RZ, RZ, -0x40800000 ;  /* 0xbf800000ff0b9424 */ /* 0x000fe400078e00ff */
[----:B------:R-:W-:Y:S01]  /*0240*/  @!P2 IMAD.MOV.U32 R13, RZ, RZ, -0x40800000 ;  /* 0xbf800000ff0da424 */ /* 0x000fe200078e00ff */
[----:B------:R1:W-:Y:S01]  /*0250*/  @!P0 STS [R4], R2 ;  /* 0x0000000204008388 */ /* 0x0003e20000000800 */
[----:B------:R-:W-:-:S03]  /*0260*/  @!P3 IMAD.MOV.U32 R15, RZ, RZ, -0x40800000 ;  /* 0xbf800000ff0fb424 */ /* 0x000fc600078e00ff */
[----:B------:R1:W-:Y:S01]  /*0270*/  @!P0 STS [R9], R2 ;  /* 0x0000000209008388 */ /* 0x0003e20000000800 */
[----:B------:R-:W-:-:S03]  /*0280*/  ISETP.NE.AND P0, PT, R3, R0, PT ;  /* 0x000000000300720c */ /* 0x000fc60003f05270 */
[----:B------:R1:W-:Y:S04]  /*0290*/  @!P1 STS [R6+0x800], R11 ;  /* 0x0008000b06009388 */ /* 0x0003e80000000800 */
[----:B------:R1:W-:Y:S04]  /*02a0*/  @!P1 STS [R4+0x800], R11 ;  /* 0x0008000b04009388 */ /* 0x0003e80000000800 */
[----:B------:R1:W-:Y:S04]  /*02b0*/  @!P1 STS [R9+0x800], R11 ;  /* 0x0008000b09009388 */ /* 0x0003e80000000800 */
[----:B------:R1:W-:Y:S04]  /*02c0*/  @!P2 STS [R6+0x1000], R13 ;  /* 0x0010000d0600a388 */ /* 0x0003e80000000800 */
[----:B------:R1:W-:Y:S04]  /*02d0*/  @!P2 STS [R4+0x1000], R13 ;  /* 0x0010000d0400a388 */ /* 0x0003e80000000800 */
[----:B------:R1:W-:Y:S04]  /*02e0*/  @!P2 STS [R9+0x1000], R13 ;  /* 0x0010000d0900a388 */ /* 0x0003e80000000800 */
[----:B------:R1:W-:Y:S04]  /*02f0*/  @!P3 STS [R6+0x1800], R15 ;  /* 0x0018000f0600b388 */ /* 0x0003e80000000800 */
[----:B------:R1:W-:Y:S04]  /*0300*/  @!P3 STS [R4+0x1800], R15 ;  /* 0x0018000f0400b388 */ /* 0x0003e80000000800 */
[----:B------:R1:W-:Y:S01]  /*0310*/  @!P3 STS [R9+0x1800], R15 ;  /* 0x0018000f0900b388 */ /* 0x0003e20000000800 */
[----:B------:R-:W-:Y:S05]  /*0320*/  @P0 BRA `(.L_x_2) ;  /* 0xfffffffc00880947 */ /* 0x000fea000383ffff */
.L_x_1:
[----:B------:R-:W-:Y:S05]  /*0330*/  BRA.U !UP1, `(.L_x_0) ;  /* 0x0000000109a07547 */ /* 0x000fea000b800000 */
[----:B------:R-:W-:Y:S02]  /*0340*/  UISETP.NE.AND UP0, UPT, UR8, 0x1, UPT ;  /* 0x000000010800788c */ /* 0x000fe4000bf05270 */
[----:B------:R-:W-:-:S07]  /*0350*/  ULOP3.LUT UP1, URZ, UR4, 0x200, URZ, 0xc0, !UPT ;  /* 0x0000020004ff7892 */ /* 0x000fce000f82c0ff */
[----:B------:R-:W-:Y:S05]  /*0360*/  BRA.U !UP0, `(.L_x_3) ;  /* 0x0000000108507547 */ /* 0x000fea000b800000 */
[----:B-1----:R-:W1:Y:S01]  /*0370*/  LDC R4, c[0x0][0x3a0] ;  /* 0x0000e800ff047b82 */ /* 0x002e620000000800 */
[C---:B0-----:R-:W-:Y:S01]  /*0380*/  LEA R3, R0.reuse, R5, 0x9 ;  /* 0x0000000500037211 */ /* 0x041fe200078e48ff */
[----:B------:R-:W-:Y:S01]  /*0390*/  UMOV UR4, 0x400 ;  /* 0x0000040000047882 */ /* 0x000fe20000000000 */
[----:B------:R-:W-:-:S03]  /*03a0*/  VIADD R0, R0, 0x2 ;  /* 0x0000000200007836 */ /* 0x000fc60000000000 */
[C---:B------:R-:W-:Y:S02]  /*03b0*/  VIADD R2, R3.reuse, 0x200 ;  /* 0x0000020003027836 */ /* 0x040fe40000000000 */
[----:B------:R-:W0:Y:S01]  /*03c0*/  S2UR UR5, SR_CgaCtaId ;  /* 0x00000000000579c3 */ /* 0x000e220000008800 */
[-C--:B-1----:R-:W-:Y:S02]  /*03d0*/  ISETP.GE.U32.AND P0, PT, R3, R4.reuse, PT ;  /* 0x000000040300720c */ /* 0x082fe40003f06070 */
[----:B------:R-:W-:Y:S01]  /*03e0*/  ISETP.GE.U32.AND P1, PT, R2, R4, PT ;  /* 0x000000040200720c */ /* 0x000fe20003f26070 */
[----:B0-----:R-:W-:-:S10]  /*03f0*/  ULEA UR4, UR5, UR4, 0x18 ;  /* 0x0000000405047291 */ /* 0x001fd4000f8ec0ff */
[----:B------:R-:W-:Y:S01]  /*0400*/  @!P0 IMAD.MOV.U32 R7, RZ, RZ, -0x40800000 ;  /* 0xbf800000ff078424 */ /* 0x000fe200078e00ff */
[----:B------:R-:W-:Y:S01]  /*0410*/  LEA R3, R3, UR4, 0x2 ;  /* 0x0000000403037c11 */ /* 0x000fe2000f8e10ff */
[----:B------:R-:W-:-:S04]  /*0420*/  @!P1 IMAD.MOV.U32 R9, RZ, RZ, -0x40800000 ;  /* 0xbf800000ff099424 */ /* 0x000fc800078e00ff */
[C---:B------:R-:W-:Y:S01]  /*0430*/  IMAD R2, R4.reuse, 0x4, R3 ;  /* 0x0000000404027824 */ /* 0x040fe200078e0203 */
[----:B------:R2:W-:Y:S03]  /*0440*/  @!P0 STS [R3], R7 ;  /* 0x0000000703008388 */ /* 0x0005e60000000800 */
[----:B------:R-:W-:Y:S01]  /*0450*/  IMAD R4, R4, 0x4, R2 ;  /* 0x0000000404047824 */ /* 0x000fe200078e0202 */
[----:B------:R2:W-:Y:S04]  /*0460*/  @!P0 STS [R2], R7 ;  /* 0x0000000702008388 */ /* 0x0005e80000000800 */
[----:B------:R2:W-:Y:S04]  /*0470*/  @!P0 STS [R4], R7 ;  /* 0x0000000704008388 */ /* 0x0005e80000000800 */
[----:B------:R2:W-:Y:S04]  /*0480*/  @!P1 STS [R3+0x800], R9 ;  /* 0x0008000903009388 */ /* 0x0005e80000000800 */
[----:B------:R2:W-:Y:S04]  /*0490*/  @!P1 STS [R2+0x800], R9 ;  /* 0x0008000902009388 */ /* 0x0005e80000000800 */
[----:B------:R2:W-:Y:S02]  /*04a0*/  @!P1 STS [R4+0x800], R9 ;  /* 0x0008000904009388 */ /* 0x0005e40000000800 */
.L_x_3:
[----:B------:R-:W-:Y:S05]  /*04b0*/  BRA.U !UP1, `(.L_x_0) ;  /* 0x0000000109407547 */ /* 0x000fea000b800000 */
[----:B--2---:R-:W2:Y:S01]  /*04c0*/  LDC R3, c[0x0][0x3a0] ;  /* 0x0000e800ff037b82 */ /* 0x004ea20000000800 */
[----:B0-----:R-:W-:Y:S01]  /*04d0*/  LEA R0, R0, R5, 0x9 ;  /* 0x0000000500007211 */ /* 0x001fe200078e48ff */
[----:B------:R-:W-:Y:S03]  /*04e0*/  BSSY.RECONVERGENT B0, `(.L_x_0) ;  /* 0x000000d000007945 */ /* 0x000fe60003800200 */
[----:B--2---:R-:W-:-:S13]  /*04f0*/  ISETP.GE.U32.AND P0, PT, R0, R3, PT ;  /* 0x000000030000720c */ /* 0x004fda0003f06070 */
[----:B------:R-:W-:Y:S05]  /*0500*/  @P0 BRA `(.L_x_4) ;  /* 0x0000000000280947 */ /* 0x000fea0003800000 */
[----:B------:R-:W0:Y:S01]  /*0510*/  S2UR UR5, SR_CgaCtaId ;  /* 0x00000000000579c3 */ /* 0x000e220000008800 */
[----:B------:R-:W-:Y:S01]  /*0520*/  UMOV UR4, 0x400 ;  /* 0x0000040000047882 */ /* 0x000fe20000000000 */
[----:B------:R-:W-:Y:S01]  /*0530*/  IMAD.MOV.U32 R5, RZ, RZ, -0x40800000 ;  /* 0xbf800000ff057424 */ /* 0x000fe200078e00ff */
[----:B0-----:R-:W-:-:S06]  /*0540*/  ULEA UR4, UR5, UR4, 0x18 ;  /* 0x0000000405047291 */ /* 0x001fcc000f8ec0ff */
[----:B------:R-:W-:-:S05]  /*0550*/  LEA R0, R0, UR4, 0x2 ;  /* 0x0000000400007c11 */ /* 0x000fca000f8e10ff */
[C---:B-1----:R-:W-:Y:S01]  /*0560*/  IMAD R2, R3.reuse, 0x4, R0 ;  /* 0x0000000403027824 */ /* 0x042fe200078e0200 */
[----:B------:R0:W-:Y:S03]  /*0570*/  STS [R0], R5 ;  /* 0x0000000500007388 */ /* 0x0001e60000000800 */
[----:B------:R-:W-:Y:S01]  /*0580*/  IMAD R3, R3, 0x4, R2 ;  /* 0x0000000403037824 */ /* 0x000fe200078e0202 */
[----:B------:R0:W-:Y:S04]  /*0590*/  STS [R2], R5 ;  /* 0x0000000502007388 */ /* 0x0001e80000000800 */
[----:B------:R0:W-:Y:S02]  /*05a0*/  STS [R3], R5 ;  /* 0x0000000503007388 */ /* 0x0001e40000000800 */
.L_x_4:
[----:B------:R-:W-:Y:S05]  /*05b0*/  BSYNC.RECONVERGENT B0 ;  /* 0x0000000000007941 */ /* 0x000fea0003800200 */
.L_x_0:
[----:B------:R-:W3:Y:S02]  /*05c0*/  LDCU.64 UR10, c[0x0][0x398] ;  /* 0x00007300ff0a77ac */ /* 0x000ee40008000a00 */
[----:B---3--:R-:W-:-:S04]  /*05d0*/  UIADD3 UR13, UPT, UPT, UR10, -0x1, URZ ;  /* 0xffffffff0a0d7890 */ /* 0x008fc8000fffe0ff */
[----:B------:R-:W-:-:S04]  /*05e0*/  UIADD3 UR14, UPT, UPT, UR13, UR11, URZ ;  /* 0x0000000b0d0e7290 */ /* 0x000fc8000fffe0ff */
[----:B------:R-:W-:-:S06]  /*05f0*/  UISETP.GE.AND UP0, UPT, UR14, 0x1, UPT ;  /* 0x000000010e00788c */ /* 0x000fcc000bf06270 */
[----:B------:R-:W-:-:S13]  /*0600*/  PLOP3.LUT P0, PT, PT, PT, UP0, 0x80, 0x8 ;  /* 0x000000000008781c */ /* 0x000fda0003f0f008 */
[----:B------:R-:W-:Y:S05]  /*0610*/  @!P0 EXIT ;  /* 0x000000000000894d */ /* 0x000fea0003800000 */
[----:B------:R-:W3:Y:S01]  /*0620*/  S2R R18, SR_TID.X ;  /* 0x0000000000127919 */ /* 0x000ee20000002100 */
[----:B------:R-:W4:Y:S01]  /*0630*/  LDCU.64 UR4, c[0x0][0x390] ;  /* 0x00007200ff0477ac */ /* 0x000f220008000a00 */
[----:B------:R-:W-:Y:S02]  /*0640*/  IMAD.MOV.U32 R17, RZ, RZ, RZ ;  /* 0x000000ffff117224 */ /* 0x000fe400078e00ff */
[----:B------:R-:W-:Y:S01]  /*0650*/  IMAD.MOV.U32 R23, RZ, RZ, RZ ;  /* 0x000000ffff177224 */ /* 0x000fe200078e00ff */
[----:B------:R-:W-:Y:S02]  /*0660*/  UIADD3 UR6, UPT, UPT, -UR15, UR10, URZ ;  /* 0x0000000a0f067290 */ /* 0x000fe4000fffe1ff */
[----:B------:R-:W-:Y:S02]  /*0670*/  UIADD3 UR7, UPT, UPT, -UR16, UR11, URZ ;  /* 0x0000000b10077290 */ /* 0x000fe4000fffe1ff */
[----:B------:R-:W-:Y:S01]  /*0680*/  UIMAD UR8, UR15, UR11, UR16 ;  /* 0x0000000b0f0872a4 */ /* 0x000fe2000f8e0210 */
[----:B------:R-:W0:Y:S01]  /*0690*/  LDCU.64 UR18, c[0x0][0x358] ;  /* 0x00006b00ff1277ac */ /* 0x000e220008000a00 */
[----:B------:R-:W0:Y:S01]  /*06a0*/  LDCU UR17, c[0x0][0x3a8] ;  /* 0x00007500ff1177ac */ /* 0x000e220008000800 */
[----:B------:R-:W0:Y:S01]  /*06b0*/  LDCU UR20, c[0x0][0x3a8] ;  /* 0x00007500ff1477ac */ /* 0x000e220008000800 */
[----:B------:R-:W-:-:S02]  /*06c0*/  UIMAD UR6, UR6, UR10, UR10 ;  /* 0x0000000a060672a4 */ /* 0x000fc4000f8e020a */
[----:B------:R-:W-:Y:S02]  /*06d0*/  UIMAD UR7, UR7, UR11, UR11 ;  /* 0x0000000b070772a4 */ /* 0x000fe4000f8e020b */
[----:B----4-:R-:W-:-:S12]  /*06e0*/  UIMAD.WIDE UR4, UR8, 0x4, UR4 ;  /* 0x00000004080478a5 */ /* 0x010fd8000f8e0204 */
.L_x_33:
[----:B------:R-:W4:Y:S01]  /*06f0*/  LDCU.64 UR10, c[0x0][0x398] ;  /* 0x00007300ff0a77ac */ /* 0x000f220008000a00 */
[C---:B------:R-:W-:Y:S01]  /*0700*/  VIADD R16, R23.reuse, -UR13 ;  /* 0x8000000d17107c36 */ /* 0x040fe20008000000 */
[----:B------:R-:W-:Y:S01]  /*0710*/  PLOP3.LUT P0, PT, PT, PT, PT, 0x8, 0x80 ;  /* 0x000000000080781c */ /* 0x000fe20003f0e170 */
[----:B------:R-:W-:Y:S02]  /*0720*/  UISETP.GE.AND UP0, UPT, UR12, 0x1, UPT ;  /* 0x000000010c00788c */ /* 0x000fe4000bf06270 */
[----:B----4-:R-:W-:Y:S01]  /*0730*/  UIADD3 UR8, UPT, UPT, UR11, -0x1, URZ ;  /* 0xffffffff0b087890 */ /* 0x010fe2000fffe0ff */
[C---:B------:R-:W-:Y:S02]  /*0740*/  ISETP.GE.AND P2, PT, R23.reuse, UR10, PT ;  /* 0x0000000a17007c0c */ /* 0x040fe4000bf46270 */
[----:B------:R-:W-:Y:S02]  /*0750*/  ISETP.GE.AND P1, PT, R23, UR11, PT ;  /* 0x0000000b17007c0c */ /* 0x000fe4000bf26270 */
[----:B------:R-:W-:-:S02]  /*0760*/  SEL R16, R16, RZ, P2 ;  /* 0x000000ff10107207 */ /* 0x000fc40001000000 */
[C---:B------:R-:W-:Y:S02]  /*0770*/  IADD3 R14, PT, PT, R23.reuse, -UR8, RZ ;  /* 0x80000008170e7c10 */ /* 0x040fe4000fffe0ff */
[----:B-1----:R-:W-:Y:S02]  /*0780*/  SEL R15, R23, UR8, !P1 ;  /* 0x00000008170f7c07 */ /* 0x002fe4000c800000 */
[----:B------:R-:W-:Y:S01]  /*0790*/  SEL R14, R14, RZ, P1 ;  /* 0x000000ff0e0e7207 */ /* 0x000fe20000800000 */
[----:B------:R-:W-:Y:S06]  /*07a0*/  BRA.U !UP0, `(.L_x_5) ;  /* 0x00000011083c7547 */ /* 0x000fec000b800000 */
[----:B------:R-:W1:Y:S01]  /*07b0*/  LDCU UR8, c[0x0][0x3ac] ;  /* 0x00007580ff0877ac */ /* 0x000e620008000800 */
[C---:B------:R-:W-:Y:S01]  /*07c0*/  VIADD R12, R17.reuse, 0x2 ;  /* 0x00000002110c7836 */ /* 0x040fe20000000000 */
[----:B------:R-:W-:Y:S01]  /*07d0*/  ISETP.GT.AND P1, PT, R16, 0x1, PT ;  /* 0x000000011000780c */ /* 0x000fe20003f24270 */
[----:B------:R-:W-:Y:S01]  /*07e0*/  VIADD R8, R17, 0x1 ;  /* 0x0000000111087836 */ /* 0x000fe20000000000 */
[----:B------:R-:W-:Y:S01]  /*07f0*/  SEL R13, R23, UR13, !P2 ;  /* 0x0000000d170d7c07 */ /* 0x000fe2000d000000 */
[----:B0-----:R-:W-:Y:S01]  /*0800*/  IMAD.HI.U32 R0, R12, -0x55555555, RZ ;  /* 0xaaaaaaab0c007827 */ /* 0x001fe200078e00ff */
[----:B------:R-:W-:Y:S02]  /*0810*/  SEL R11, RZ, 0xffffffff, P2 ;  /* 0xffffffffff0b7807 */ /* 0x000fe40001000000 */
[----:B------:R-:W-:Y:S01]  /*0820*/  ISETP.NE.AND P0, PT, R8, 0x3, PT ;  /* 0x000000030800780c */ /* 0x000fe20003f05270 */
[----:B------:R-:W-:Y:S01]  /*0830*/  IMAD.MOV.U32 R10, RZ, RZ, RZ ;  /* 0x000000ffff0a7224 */ /* 0x000fe200078e00ff */
[----:B--2---:R-:W-:Y:S01]  /*0840*/  SHF.R.U32.HI R3, RZ, 0x1, R0 ;  /* 0x00000001ff037819 */ /* 0x004fe20000011600 */
[----:B------:R-:W-:Y:S01]  /*0850*/  IMAD.MOV.U32 R9, RZ, RZ, 0x3db851ec ;  /* 0x3db851ecff097424 */ /* 0x000fe200078e00ff */
[----:B------:R-:W-:-:S02]  /*0860*/  ISETP.EQ.AND P1, PT, R13, UR13, P1 ;  /* 0x0000000d0d007c0c */ /* 0x000fc40008f22270 */
[----:B------:R-:W-:Y:S01]  /*0870*/  SEL R8, R8, RZ, P0 ;  /* 0x000000ff08087207 */ /* 0x000fe20000000000 */
[----:B------:R-:W-:Y:S01]  /*0880*/  IMAD R12, R3, -0x3, R12 ;  /* 0xfffffffd030c7824 */ /* 0x000fe200078e020c */
[----:B-1----:R-:W-:-:S09]  /*0890*/  UISETP.NE.AND UP0, UPT, UR8, URZ, UPT ;  /* 0x000000ff0800728c */ /* 0x002fd2000bf05270 */
[----:B------:R-:W-:Y:S05]  /*08a0*/  BRA.U !UP0, `(.L_x_6) ;  /* 0x0000000508fc7547 */ /* 0x000fea000b800000 */
[----:B------:R-:W-:Y:S01]  /*08b0*/  BSSY.RECONVERGENT B1, `(.L_x_7) ;  /* 0x000007d000017945 */ /* 0x000fe20003800200 */
[----:B------:R-:W-:-:S07]  /*08c0*/  IMAD.MOV.U32 R19, RZ, RZ, RZ ;  /* 0x000000ffff137224 */ /* 0x000fce00078e00ff */
.L_x_19:
[----:B01----:R-:W0:Y:S01]  /*08d0*/  LDC R3, c[0x0][0x3a0] ;  /* 0x0000e800ff037b82 */ /* 0x003e220000000800 */
[----:B---3--:R-:W-:-:S05]  /*08e0*/  IMAD R20, R19, 0x200, R18 ;  /* 0x0000020013147824 */ /* 0x008fca00078e0212 */
[----:B0-----:R-:W-:-:S13]  /*08f0*/  ISETP.GE.AND P0, PT, R20, R3, PT ;  /* 0x000000031400720c */ /* 0x001fda0003f06270 */
[----:B------:R-:W-:Y:S05]  /*0900*/  @P0 BRA `(.L_x_8) ;  /* 0x0000000400dc0947 */ /* 0x000fea0003800000 */
[----:B------:R-:W-:Y:S01]  /*0910*/  IADD3 R6, PT, PT, R16, R20, RZ ;  /* 0x0000001410067210 */ /* 0x000fe20007ffe0ff */
[----:B------:R-:W-:Y:S01]  /*0920*/  IMAD.IADD R7, R13, 0x1, -R20 ;  /* 0x000000010d077824 */ /* 0x000fe200078e0a14 */
[----:B------:R-:W-:Y:S02]  /*0930*/  BSSY.RECONVERGENT B0, `(.L_x_9) ;  /* 0x0000071000007945 */ /* 0x000fe40003800200 */
[----:B------:R-:W-:-:S04]  /*0940*/  ISETP.GT.AND P0, PT, R6, R15, PT ;  /* 0x0000000f0600720c */ /* 0x000fc80003f04270 */
[----:B------:R-:W-:-:S13]  /*0950*/  ISETP.GE.AND P0, PT, R7, R14, !P0 ;  /* 0x0000000e0700720c */ /* 0x000fda0004706270 */
[----:B------:R-:W0:Y:S01]  /*0960*/  @!P0 S2R R5, SR_CgaCtaId ;  /* 0x0000000000058919 */ /* 0x000e220000008800 */
[----:B------:R-:W-:Y:S01]  /*0970*/  @!P0 MOV R2, 0x400 ;  /* 0x0000040000028802 */ /* 0x000fe20000000f00 */
[----:B------:R-:W-:Y:S02]  /*0980*/  @!P0 IMAD R0, R17, R3, R20 ;  /* 0x0000000311008224 */ /* 0x000fe400078e0214 */
[----:B------:R-:W-:Y:S01]  /*0990*/  @!P0 IMAD.MOV.U32 R3, RZ, RZ, -0x40800000 ;  /* 0xbf800000ff038424 */ /* 0x000fe200078e00ff */
[----:B0-----:R-:W-:-:S05]  /*09a0*/  @!P0 LEA R5, R5, R2, 0x18 ;  /* 0x0000000205058211 */ /* 0x001fca00078ec0ff */
[----:B------:R-:W-:-:S05]  /*09b0*/  @!P0 IMAD R0, R0, 0x4, R5 ;  /* 0x0000000400008824 */ /* 0x000fca00078e0205 */
[----:B------:R0:W-:Y:S01]  /*09c0*/  @!P0 STS [R0], R3 ;  /* 0x0000000300008388 */ /* 0x0001e20000000800 */
[----:B------:R-:W-:Y:S05]  /*09d0*/  @!P0 BRA `(.L_x_10) ;  /* 0x0000000400988947 */ /* 0x000fea0003800000 */
[----:B------:R-:W1:Y:S01]  /*09e0*/  LDC.64 R4, c[0x0][0x380] ;  /* 0x0000e000ff047b82 */ /* 0x000e620000000a00 */
[----:B------:R-:W-:Y:S02]  /*09f0*/  IADD3 R21, PT, PT, -R7, UR6, RZ ;  /* 0x0000000607157c10 */ /* 0x000fe4000fffe1ff */
[----:B------:R-:W-:-:S05]  /*0a00*/  IADD3 R25, PT, PT, -R6, UR7, RZ ;  /* 0x0000000706197c10 */ /* 0x000fca000fffe1ff */
[----:B0-----:R-:W0:Y:S01]  /*0a10*/  LDC.64 R2, c[0x0][0x388] ;  /* 0x0000e200ff027b82 */ /* 0x001e220000000a00 */
[----:B-1----:R-:W-:-:S06]  /*0a20*/  IMAD.WIDE R4, R21, 0x4, R4 ;  /* 0x0000000415047825 */ /* 0x002fcc00078e0204 */
[----:B------:R-:W2:Y:S01]  /*0a30*/  LDG.E R4, desc[UR18][R4.64] ;  /* 0x0000001204047981 */ /* 0x000ea2000c1e1900 */
[----:B0-----:R-:W-:-:S06]  /*0a40*/  IMAD.WIDE R2, R25, 0x4, R2 ;  /* 0x0000000419027825 */ /* 0x001fcc00078e0202 */
[----:B------:R-:W2:Y:S01]  /*0a50*/  LDG.E R3, desc[UR18][R2.64] ;  /* 0x0000001202037981 */ /* 0x000ea2000c1e1900 */
[----:B------:R-:W-:-:S04]  /*0a60*/  IMAD.MOV.U32 R22, RZ, RZ, 0x4131c71c ;  /* 0x4131c71cff167424 */ /* 0x000fc800078e00ff */
[----:B------:R-:W-:Y:S01]  /*0a70*/  FFMA R21, R22, -R9, 1 ;  /* 0x3f80000016157423 */ /* 0x000fe20000000809 */
[----:B------:R-:W-:Y:S01]  /*0a80*/  BSSY.RECONVERGENT B2, `(.L_x_11) ;  /* 0x000000c000027945 */ /* 0x000fe20003800200 */
[C---:B--2---:R-:W-:Y:S01]  /*0a90*/  FSETP.GEU.AND P0, PT, R4.reuse, R3, PT ;  /* 0x000000030400720b */ /* 0x044fe20003f0e000 */
[----:B------:R-:W-:-:S05]  /*0aa0*/  FADD R0, R4, -R3 ;  /* 0x8000000304007221 */ /* 0x000fca0000000000 */
[----:B------:R-:W-:Y:S01]  /*0ab0*/  FSEL R3, R0, -R0, !P0 ;  /* 0x8000000000037208 */ /* 0x000fe20004000000 */
[----:B------:R-:W-:-:S05]  /*0ac0*/  FFMA R0, R21, R22, 11.111110687255859375 ;  /* 0x4131c71c15007423 */ /* 0x000fca0000000016 */
[----:B------:R-:W0:Y:S01]  /*0ad0*/  FCHK P0, R3, 0.090000003576278686523 ;  /* 0x3db851ec03007902 */ /* 0x000e220000000000 */
[----:B------:R-:W-:-:S04]  /*0ae0*/  FFMA R21, R3, R0, RZ ;  /* 0x0000000003157223 */ /* 0x000fc800000000ff */
[----:B------:R-:W-:-:S04]  /*0af0*/  FFMA R22, R21, -0.090000003576278686523, R3 ;  /* 0xbdb851ec15167823 */ /* 0x000fc80000000003 */
[----:B------:R-:W-:Y:S01]  /*0b00*/  FFMA R0, R0, R22, R21 ;  /* 0x0000001600007223 */ /* 0x000fe20000000015 */
[----:B0-----:R-:W-:Y:S06]  /*0b10*/  @!P0 BRA `(.L_x_12) ;  /* 0x0000000000088947 */ /* 0x001fec0003800000 */
[----:B------:R-:W-:-:S07]  /*0b20*/  MOV R4, 0xb40 ;  /* 0x00000b4000047802 */ /* 0x000fce0000000f00 */
[----:B------:R-:W-:Y:S05]  /*0b30*/  CALL.REL.NOINC `($__internal_0_$__cuda_sm3x_div_rn_noftz_f32_slowpath) ;  /* 0x0000000c00807944 */ /* 0x000fea0003c00000 */
.L_x_12:
[----:B------:R-:W-:Y:S05]  /*0b40*/  BSYNC.RECONVERGENT B2 ;  /* 0x0000000000027941 */ /* 0x000fea0003800200 */
.L_x_11:
[----:B------:R-:W-:Y:S01]  /*0b50*/  IMAD.MOV.U32 R3, RZ, RZ, 0x3bbb989d ;  /* 0x3bbb989dff037424 */ /* 0x000fe200078e00ff */
[----:B------:R-:W-:Y:S01]  /*0b60*/  ISETP.NE.AND P4, PT, R6, 0x1, PT ;  /* 0x000000010600780c */ /* 0x000fe20003f85270 */
[----:B------:R-:W-:Y:S01]  /*0b70*/  IMAD.MOV.U32 R5, RZ, RZ, 0x437c0000 ;  /* 0x437c0000ff057424 */ /* 0x000fe200078e00ff */
[C---:B------:R-:W-:Y:S01]  /*0b80*/  LOP3.LUT P0, RZ, R7.reuse, R6, RZ, 0xfc, !PT ;  /* 0x0000000607ff7212 */ /* 0x040fe2000780fcff */
[----:B------:R-:W-:Y:S01]  /*0b90*/  FFMA.SAT R2, R0, R3, 0.5 ;  /* 0x3f00000000027423 */ /* 0x000fe20000002003 */
[----:B------:R-:W-:Y:S01]  /*0ba0*/  ISETP.EQ.AND P4, PT, R7, 0x1, !P4 ;  /* 0x000000010700780c */ /* 0x000fe20006782270 */
[----:B------:R-:W0:Y:S01]  /*0bb0*/  S2R R25, SR_CgaCtaId ;  /* 0x0000000000197919 */ /* 0x000e220000008800 */
[----:B------:R-:W-:Y:S02]  /*0bc0*/  IMAD.IADD R22, R11, 0x1, R20 ;  /* 0x000000010b167824 */ /* 0x000fe400078e0214 */
[----:B------:R-:W-:Y:S01]  /*0bd0*/  FFMA.RM R2, R2, R5, 12582913 ;  /* 0x4b40000102027423 */ /* 0x000fe20000004005 */
[----:B------:R-:W-:Y:S01]  /*0be0*/  PLOP3.LUT P4, PT, P0, P4, PT, 0x8f, 0xf8 ;  /* 0x0000000000f8781c */ /* 0x000fe20000789177 */
[----:B------:R-:W1:Y:S01]  /*0bf0*/  LDC R5, c[0x0][0x3a0] ;  /* 0x0000e800ff057b82 */ /* 0x000e620000000800 */
[C---:B------:R-:W-:Y:S01]  /*0c00*/  ISETP.GE.AND P2, PT, R7.reuse, 0x1, PT ;  /* 0x000000010700780c */ /* 0x040fe20003f46270 */
[C---:B------:R-:W-:Y:S01]  /*0c10*/  FADD R3, R2.reuse, -12583039 ;  /* 0xcb40007f02037421 */ /* 0x040fe20000000000 */
[----:B------:R-:W-:Y:S01]  /*0c20*/  SHF.L.U32 R4, R2, 0x17, RZ ;  /* 0x0000001702047819 */ /* 0x000fe200000006ff */
[----:B------:R-:W-:Y:S01]  /*0c30*/  BSSY.RECONVERGENT B2, `(.L_x_13) ;  /* 0x0000027000027945 */ /* 0x000fe20003800200 */
[----:B------:R-:W-:Y:S01]  /*0c40*/  ISETP.NE.AND P6, PT, R7, RZ, !P4 ;  /* 0x000000ff0700720c */ /* 0x000fe200067c5270 */
[----:B------:R-:W-:Y:S01]  /*0c50*/  FFMA R3, R0, 1.4426950216293334961, -R3 ;  /* 0x3fb8aa3b00037823 */ /* 0x000fe20000000803 */
[----:B------:R-:W-:-:S02]  /*0c60*/  ISETP.NE.AND P0, PT, R6, UR16, PT ;  /* 0x0000001006007c0c */ /* 0x000fc4000bf05270 */
[----:B------:R-:W-:Y:S01]  /*0c70*/  SEL R11, R11, 0x1, !P1 ;  /* 0x000000010b0b7807 */ /* 0x000fe20004800000 */
[----:B------:R-:W-:Y:S01]  /*0c80*/  FFMA R3, R0, 1.925963033500011079e-08, R3 ;  /* 0x32a5706000037823 */ /* 0x000fe20000000003 */
[----:B------:R-:W-:Y:S01]  /*0c90*/  MOV R0, 0x400 ;  /* 0x0000040000007802 */ /* 0x000fe20000000f00 */
[----:B------:R-:W2:Y:S01]  /*0ca0*/  @!P4 LDC R21, c[0x0][0x3a8] ;  /* 0x0000ea00ff15cb82 */ /* 0x000ea20000000800 */
[C---:B------:R-:W-:Y:S02]  /*0cb0*/  @!P4 ISETP.NE.AND P5, PT, R6.reuse, RZ, PT ;  /* 0x000000ff0600c20c */ /* 0x040fe40003fa5270 */
[----:B------:R-:W-:Y:S01]  /*0cc0*/  ISETP.GE.AND P3, PT, R6, 0x1, PT ;  /* 0x000000010600780c */ /* 0x000fe20003f66270 */
[----:B------:R-:W3:Y:S01]  /*0cd0*/  MUFU.EX2 R3, R3 ;  /* 0x0000000300037308 */ /* 0x000ee20000000800 */
[----:B------:R-:W-:Y:S01]  /*0ce0*/  ISETP.NE.OR P0, PT, R7, UR15, P0 ;  /* 0x0000000f07007c0c */ /* 0x000fe20008705670 */
[----:B------:R-:W-:Y:S01]  /*0cf0*/  IMAD.IADD R6, R20, 0x1, R11 ;  /* 0x0000000114067824 */ /* 0x000fe200078e020b */
[----:B------:R-:W-:Y:S01]  /*0d00*/  ISETP.LT.OR P3, PT, R22, RZ, !P3 ;  /* 0x000000ff1600720c */ /* 0x000fe20005f61670 */
[-C--:B-1----:R-:W-:Y:S01]  /*0d10*/  IMAD R7, R8, R5.reuse, R22 ;  /* 0x0000000508077224 */ /* 0x082fe200078e0216 */
[----:B0-----:R-:W-:Y:S01]  /*0d20*/  LEA R0, R25, R0, 0x18 ;  /* 0x0000000019007211 */ /* 0x001fe200078ec0ff */
[----:B------:R-:W-:-:S02]  /*0d30*/  IMAD R25, R17, R5, R20 ;  /* 0x0000000511197224 */ /* 0x000fc400078e0214 */
[----:B---3--:R-:W-:Y:S01]  /*0d40*/  FFMA R4, R4, R3, -0.60000002384185791016 ;  /* 0xbf19999a04047423 */ /* 0x008fe20000000003 */
[----:B------:R-:W-:Y:S02]  /*0d50*/  VIADD R3, R22, 0x1 ;  /* 0x0000000116037836 */ /* 0x000fe40000000000 */
[----:B------:R-:W-:Y:S02]  /*0d60*/  IMAD R22, R7, 0x4, R0 ;  /* 0x0000000407167824 */ /* 0x000fe400078e0200 */
[----:B--2---:R-:W-:Y:S01]  /*0d70*/  @!P4 FADD R2, R4, R21 ;  /* 0x000000150402c221 */ /* 0x004fe20000000000 */
[----:B------:R-:W-:Y:S02]  /*0d80*/  IMAD.MOV.U32 R21, RZ, RZ, R4 ;  /* 0x000000ffff157224 */ /* 0x000fe400078e0004 */
[----:B------:R-:W-:Y:S02]  /*0d90*/  IMAD R7, R25, 0x4, R0 ;  /* 0x0000000419077824 */ /* 0x000fe400078e0200 */
[----:B------:R-:W-:-:S02]  /*0da0*/  @P6 FSEL R2, R2, RZ, !P5 ;  /* 0x000000ff02026208 */ /* 0x000fc40006800000 */
[----:B------:R-:W-:Y:S02]  /*0db0*/  ISETP.GE.OR P5, PT, R3, UR14, !P2 ;  /* 0x0000000e03007c0c */ /* 0x000fe4000d7a6670 */
[----:B------:R-:W-:Y:S01]  /*0dc0*/  MOV R3, UR5 ;  /* 0x0000000500037c02 */ /* 0x000fe20008000f00 */
[----:B------:R-:W-:Y:S01]  /*0dd0*/  @!P4 IMAD.MOV.U32 R21, RZ, RZ, R2 ;  /* 0x000000ffff15c224 */ /* 0x000fe200078e0002 */
[----:B------:R-:W-:Y:S01]  /*0de0*/  ISETP.LT.OR P2, PT, R6, RZ, !P2 ;  /* 0x000000ff0600720c */ /* 0x000fe20005741670 */
[----:B------:R-:W-:-:S03]  /*0df0*/  IMAD.U32 R2, RZ, RZ, UR4 ;  /* 0x00000004ff027e24 */ /* 0x000fc6000f8e00ff */
[----:B------:R-:W-:-:S04]  /*0e00*/  FSETP.GEU.AND P4, PT, R21, RZ, PT ;  /* 0x000000ff1500720b */ /* 0x000fc80003f8e000 */
[----:B------:R-:W-:Y:S01]  /*0e10*/  FSEL R20, R21, RZ, P4 ;  /* 0x000000ff15147208 */ /* 0x000fe20002000000 */
[----:B------:R-:W-:Y:S08]  /*0e20*/  @P5 BRA `(.L_x_14) ;  /* 0x00000000001c5947 */ /* 0x000ff00003800000 */
[----:B------:R-:W0:Y:S02]  /*0e30*/  LDS R21, [R22+0x4] ;  /* 0x0000040016157984 */ /* 0x000e240000000800 */
[----:B0-----:R-:W-:-:S13]  /*0e40*/  FSETP.GT.AND P4, PT, R21, -1, PT ;  /* 0xbf8000001500780b */ /* 0x001fda0003f84000 */
[----:B------:R-:W-:Y:S05]  /*0e50*/  @!P4 BRA `(.L_x_14) ;  /* 0x000000000010c947 */ /* 0x000fea0003800000 */
[----:B------:R-:W-:-:S04]  /*0e60*/  FADD R21, R4, R21 ;  /* 0x0000001504157221 */ /* 0x000fc80000000000 */
[----:B------:R-:W-:-:S05]  /*0e70*/  FADD R21, R21, UR17 ;  /* 0x0000001115157e21 */ /* 0x000fca0008000000 */
[----:B------:R-:W-:-:S13]  /*0e80*/  FSETP.GEU.AND P4, PT, R20, R21, PT ;  /* 0x000000151400720b */ /* 0x000fda0003f8e000 */
[----:B------:R-:W-:-:S07]  /*0e90*/  @!P4 IMAD.MOV.U32 R20, RZ, RZ, R21 ;  /* 0x000000ffff14c224 */ /* 0x000fce00078e0015 */
.L_x_14:
[----:B------:R-:W-:Y:S05]  /*0ea0*/  BSYNC.RECONVERGENT B2 ;  /* 0x0000000000027941 */ /* 0x000fea0003800200 */
.L_x_13:
[----:B------:R-:W-:Y:S04]  /*0eb0*/  BSSY.RECONVERGENT B2, `(.L_x_15) ;  /* 0x0000009000027945 */ /* 0x000fe80003800200 */
[----:B------:R-:W-:Y:S05]  /*0ec0*/  @P3 BRA `(.L_x_16) ;  /* 0x00000000001c3947 */ /* 0x000fea0003800000 */
[----:B------:R-:W0:Y:S02]  /*0ed0*/  LDS R21, [R22] ;  /* 0x0000000016157984 */ /* 0x000e240000000800 */
[----:B0-----:R-:W-:-:S13]  /*0ee0*/  FSETP.GT.AND P3, PT, R21, -1, PT ;  /* 0xbf8000001500780b */ /* 0x001fda0003f64000 */
[----:B------:R-:W-:Y:S05]  /*0ef0*/  @!P3 BRA `(.L_x_16) ;  /* 0x000000000010b947 */ /* 0x000fea0003800000 */
[----:B------:R-:W-:-:S04]  /*0f00*/  FADD R21, R4, R21 ;  /* 0x0000001504157221 */ /* 0x000fc80000000000 */
[----:B------:R-:W-:-:S05]  /*0f10*/  FADD R21, R21, UR17 ;  /* 0x0000001115157e21 */ /* 0x000fca0008000000 */
[----:B------:R-:W-:-:S13]  /*0f20*/  FSETP.GEU.AND P3, PT, R20, R21, PT ;  /* 0x000000151400720b */ /* 0x000fda0003f6e000 */
[----:B------:R-:W-:-:S07]  /*0f30*/  @!P3 IMAD.MOV.U32 R20, RZ, RZ, R21 ;  /* 0x000000ffff14b224 */ /* 0x000fce00078e0015 */
.L_x_16:
[----:B------:R-:W-:Y:S05]  /*0f40*/  BSYNC.RECONVERGENT B2 ;  /* 0x0000000000027941 */ /* 0x000fea0003800200 */
.L_x_15:
[----:B------:R-:W-:Y:S04]  /*0f50*/  BSSY.RECONVERGENT B2, `(.L_x_17) ;  /* 0x000000b000027945 */ /* 0x000fe80003800200 */
[----:B------:R-:W-:Y:S05]  /*0f60*/  @P2 BRA `(.L_x_18) ;  /* 0x0000000000242947 */ /* 0x000fea0003800000 */
[----:B------:R-:W-:-:S04]  /*0f70*/  IMAD R5, R12, R5, R6 ;  /* 0x000000050c057224 */ /* 0x000fc800078e0206 */
[----:B------:R-:W-:-:S06]  /*0f80*/  IMAD R5, R5, 0x4, R0 ;  /* 0x0000000405057824 */ /* 0x000fcc00078e0200 */
[----:B------:R-:W0:Y:S02]  /*0f90*/  LDS R5, [R5] ;  /* 0x0000000005057984 */ /* 0x000e240000000800 */
[----:B0-----:R-:W-:-:S13]  /*0fa0*/  FSETP.GT.AND P2, PT, R5, -1, PT ;  /* 0xbf8000000500780b */ /* 0x001fda0003f44000 */
[----:B------:R-:W-:Y:S05]  /*0fb0*/  @!P2 BRA `(.L_x_18) ;  /* 0x000000000010a947 */ /* 0x000fea0003800000 */
[----:B------:R-:W-:-:S05]  /*0fc0*/  FADD R21, R4, R5 ;  /* 0x0000000504157221 */ /* 0x000fca0000000000 */
[----:B------:R-:W-:-:S04]  /*0fd0*/  FSET.BF.LT.AND R5, R20, R21, PT ;  /* 0x000000151405720a */ /* 0x000fc80003801000 */
[----:B------:R-:W-:-:S13]  /*0fe0*/  FSETP.GT.AND P2, PT, R20, R5, PT ;  /* 0x000000051400720b */ /* 0x000fda0003f44000 */
[----:B------:R-:W-:-:S07]  /*0ff0*/  @P2 IMAD.MOV.U32 R20, RZ, RZ, R21 ;  /* 0x000000ffff142224 */ /* 0x000fce00078e0015 */
.L_x_18:
[----:B------:R-:W-:Y:S05]  /*1000*/  BSYNC.RECONVERGENT B2 ;  /* 0x0000000000027941 */ /* 0x000fea0003800200 */
.L_x_17:
[----:B------:R1:W-:Y:S01]  /*1010*/  @!P0 STG.E desc[UR18][R2.64], R20 ;  /* 0x0000001402008986 */ /* 0x0003e2000c101912 */
[----:B------:R-:W-:-:S03]  /*1020*/  @!P0 MOV R10, 0x1 ;  /* 0x00000001000a8802 */ /* 0x000fc60000000f00 */
[----:B------:R1:W-:Y:S04]  /*1030*/  STS [R7], R20 ;  /* 0x0000001407007388 */ /* 0x0003e80000000800 */
.L_x_10:
[----:B------:R-:W-:Y:S05]  /*1040*/  BSYNC.RECONVERGENT B0 ;  /* 0x0000000000007941 */ /* 0x000fea0003800200 */
.L_x_9:
[----:B------:R-:W-:-:S05]  /*1050*/  VIADD R19, R19, 0x1 ;  /* 0x0000000113137836 */ /* 0x000fca0000000000 */
[----:B------:R-:W-:-:S13]  /*1060*/  ISETP.NE.AND P0, PT, R19, UR12, PT ;  /* 0x0000000c13007c0c */ /* 0x000fda000bf05270 */
[----:B------:R-:W-:Y:S05]  /*1070*/  @P0 BRA `(.L_x_19) ;  /* 0xfffffff800140947 */ /* 0x000fea000383ffff */
.L_x_8:
[----:B------:R-:W-:Y:S05]  /*1080*/  BSYNC.RECONVERGENT B1 ;  /* 0x0000000000017941 */ /* 0x000fea0003800200 */
.L_x_7:
[----:B------:R-:W-:Y:S05]  /*1090*/  BRA `(.L_x_20) ;  /* 0x0000000400fc7947 */ /* 0x000fea0003800000 */
.L_x_6:
[----:B------:R-:W-:-:S07]  /*10a0*/  IMAD.MOV.U32 R19, RZ, RZ, RZ ;  /* 0x000000ffff137224 */ /* 0x000fce00078e00ff */
.L_x_32:
[----:B01----:R-:W0:Y:S01]  /*10b0*/  LDC R3, c[0x0][0x3a0] ;  /* 0x0000e800ff037b82 */ /* 0x003e220000000800 */
[----:B---3--:R-:W-:-:S05]  /*10c0*/  IMAD R20, R19, 0x200, R18 ;  /* 0x0000020013147824 */ /* 0x008fca00078e0212 */
[----:B0-----:R-:W-:-:S13]  /*10d0*/  ISETP.GE.AND P0, PT, R20, R3, PT ;  /* 0x000000031400720c */ /* 0x001fda0003f06270 */
[----:B------:R-:W-:Y:S05]  /*10e0*/  @P0 BRA `(.L_x_20) ;  /* 0x0000000400e80947 */ /* 0x000fea0003800000 */
[--C-:B------:R-:W-:Y:S01]  /*10f0*/  IMAD.IADD R22, R16, 0x1, R20.reuse ;  /* 0x0000000110167824 */ /* 0x100fe200078e0214 */
[----:B------:R-:W-:Y:S01]  /*1100*/  BSSY.RECONVERGENT B0, `(.L_x_21) ;  /* 0x0000075000007945 */ /* 0x000fe20003800200 */
[----:B------:R-:W-:-:S03]  /*1110*/  IMAD.IADD R21, R13, 0x1, -R20 ;  /* 0x000000010d157824 */ /* 0x000fc600078e0a14 */
[----:B------:R-:W-:-:S04]  /*1120*/  ISETP.GT.AND P0, PT, R22, R15, PT ;  /* 0x0000000f1600720c */ /* 0x000fc80003f04270 */
[----:B------:R-:W-:-:S13]  /*1130*/  ISETP.LT.OR P0, PT, R21, R14, P0 ;  /* 0x0000000e1500720c */ /* 0x000fda0000701670 */
[----:B------:R-:W-:Y:S05]  /*1140*/  @P0 BRA `(.L_x_22) ;  /* 0x0000000400a40947 */ /* 0x000fea0003800000 */
[----:B------:R-:W0:Y:S08]  /*1150*/  LDC.64 R4, c[0x0][0x398] ;  /* 0x0000e600ff047b82 */ /* 0x000e300000000a00 */
[----:B------:R-:W1:Y:S08]  /*1160*/  LDC.64 R6, c[0x0][0x380] ;  /* 0x0000e000ff067b82 */ /* 0x000e700000000a00 */
[----:B------:R-:W2:Y:S01]  /*1170*/  LDC.64 R2, c[0x0][0x388] ;  /* 0x0000e200ff027b82 */ /* 0x000ea20000000a00 */
[----:B0-----:R-:W-:-:S02]  /*1180*/  IMAD R25, R4, UR15, R21 ;  /* 0x0000000f04197c24 */ /* 0x001fc4000f8e0215 */
[----:B------:R-:W-:Y:S02]  /*1190*/  IMAD R5, R5, UR16, R22 ;  /* 0x0000001005057c24 */ /* 0x000fe4000f8e0216 */
[----:B-1----:R-:W-:-:S06]  /*11a0*/  IMAD.WIDE R6, R25, 0x4, R6 ;  /* 0x0000000419067825 */ /* 0x002fcc00078e0206 */
[----:B------:R-:W3:Y:S01]  /*11b0*/  LDG.E R6, desc[UR18][R6.64] ;  /* 0x0000001206067981 */ /* 0x000ee2000c1e1900 */
[----:B--2---:R-:W-:-:S06]  /*11c0*/  IMAD.WIDE R2, R5, 0x4, R2 ;  /* 0x0000000405027825 */ /* 0x004fcc00078e0202 */
[----:B------:R-:W3:Y:S01]  /*11d0*/  LDG.E R3, desc[UR18][R2.64] ;  /* 0x0000001202037981 */ /* 0x000ee2000c1e1900 */
[----:B------:R-:W-:-:S04]  /*11e0*/  IMAD.MOV.U32 R4, RZ, RZ, 0x4131c71c ;  /* 0x4131c71cff047424 */ /* 0x000fc800078e00ff */
[----:B------:R-:W-:-:S04]  /*11f0*/  FFMA R5, R4, -R9, 1 ;  /* 0x3f80000004057423 */ /* 0x000fc80000000809 */
[----:B------:R-:W-:Y:S01]  /*1200*/  FFMA R4, R5, R4, 11.111110687255859375 ;  /* 0x4131c71c05047423 */ /* 0x000fe20000000004 */
[----:B------:R-:W-:Y:S01]  /*1210*/  BSSY.RECONVERGENT B1, `(.L_x_23) ;  /* 0x000000b000017945 */ /* 0x000fe20003800200 */
[C---:B---3--:R-:W-:Y:S01]  /*1220*/  FSETP.GEU.AND P0, PT, R6.reuse, R3, PT ;  /* 0x000000030600720b */ /* 0x048fe20003f0e000 */
[----:B------:R-:W-:-:S05]  /*1230*/  FADD R0, R6, -R3 ;  /* 0x8000000306007221 */ /* 0x000fca0000000000 */
[----:B------:R-:W-:-:S06]  /*1240*/  FSEL R3, R0, -R0, !P0 ;  /* 0x8000000000037208 */ /* 0x000fcc0004000000 */
[----:B------:R-:W0:Y:S01]  /*1250*/  FCHK P0, R3, 0.090000003576278686523 ;  /* 0x3db851ec03007902 */ /* 0x000e220000000000 */
[----:B------:R-:W-:-:S04]  /*1260*/  FFMA R0, R3, R4, RZ ;  /* 0x0000000403007223 */ /* 0x000fc800000000ff */
[----:B------:R-:W-:-:S04]  /*1270*/  FFMA R5, R0, -0.090000003576278686523, R3 ;  /* 0xbdb851ec00057823 */ /* 0x000fc80000000003 */
[----:B------:R-:W-:Y:S01]  /*1280*/  FFMA R0, R5, R4, R0 ;  /* 0x0000000405007223 */ /* 0x000fe20000000000 */
[----:B0-----:R-:W-:Y:S06]  /*1290*/  @!P0 BRA `(.L_x_24) ;  /* 0x0000000000088947 */ /* 0x001fec0003800000 */
[----:B------:R-:W-:-:S07]  /*12a0*/  MOV R4, 0x12c0 ;  /* 0x000012c000047802 */ /* 0x000fce0000000f00 */
[----:B------:R-:W-:Y:S05]  /*12b0*/  CALL.REL.NOINC `($__internal_0_$__cuda_sm3x_div_rn_noftz_f32_slowpath) ;  /* 0x0000000400a07944 */ /* 0x000fea0003c00000 */
.L_x_24:
[----:B------:R-:W-:Y:S05]  /*12c0*/  BSYNC.RECONVERGENT B1 ;  /* 0x0000000000017941 */ /* 0x000fea0003800200 */
.L_x_23:
[----:B------:R-:W-:Y:S01]  /*12d0*/  HFMA2 R3, -RZ, RZ, 0.96630859375, -0.0022525787353515625 ;  /* 0x3bbb989dff037431 */ /* 0x000fe200000001ff */
[----:B------:R-:W-:Y:S01]  /*12e0*/  ISETP.NE.AND P0, PT, R22, 0x1, PT ;  /* 0x000000011600780c */ /* 0x000fe20003f05270 */
[----:B------:R-:W-:Y:S01]  /*12f0*/  IMAD.MOV.U32 R5, RZ, RZ, 0x437c0000 ;  /* 0x437c0000ff057424 */ /* 0x000fe200078e00ff */
[C---:B------:R-:W-:Y:S01]  /*1300*/  LOP3.LUT P2, RZ, R21.reuse, R22, RZ, 0xfc, !PT ;  /* 0x0000001615ff7212 */ /* 0x040fe2000784fcff */
[----:B------:R-:W0:Y:S01]  /*1310*/  S2R R7, SR_CgaCtaId ;  /* 0x0000000000077919 */ /* 0x000e220000008800 */
[C---:B------:R-:W-:Y:S01]  /*1320*/  ISETP.EQ.AND P0, PT, R21.reuse, 0x1, !P0 ;  /* 0x000000011500780c */ /* 0x040fe20004702270 */
[----:B------:R-:W-:Y:S03]  /*1330*/  BSSY.RECONVERGENT B1, `(.L_x_25) ;  /* 0x000002b000017945 */ /* 0x000fe60003800200 */
[----:B------:R-:W-:Y:S01]  /*1340*/  PLOP3.LUT P3, PT, P2, P0, PT, 0x8f, 0xf8 ;  /* 0x0000000000f8781c */ /* 0x000fe20001761177 */
[----:B------:R-:W-:Y:S01]  /*1350*/  FFMA.SAT R2, R0, R3, 0.5 ;  /* 0x3f00000000027423 */ /* 0x000fe20000002003 */
[----:B------:R-:W-:-:S02]  /*1360*/  ISETP.GE.AND P2, PT, R21, 0x1, PT ;  /* 0x000000011500780c */ /* 0x000fc40003f46270 */
[----:B------:R-:W-:Y:S01]  /*1370*/  ISETP.NE.AND P4, PT, R21, RZ, !P3 ;  /* 0x000000ff1500720c */ /* 0x000fe20005f85270 */
[----:B------:R-:W-:-:S04]  /*1380*/  FFMA.RM R2, R2, R5, 12582913 ;  /* 0x4b40000102027423 */ /* 0x000fc80000004005 */
[----:B------:R-:W-:-:S04]  /*1390*/  FADD R3, R2, -12583039 ;  /* 0xcb40007f02037421 */ /* 0x000fc80000000000 */
[----:B------:R-:W-:Y:S01]  /*13a0*/  FFMA R3, R0, 1.4426950216293334961, -R3 ;  /* 0x3fb8aa3b00037823 */ /* 0x000fe20000000803 */
[----:B------:R-:W1:Y:S01]  /*13b0*/  @!P3 LDC R25, c[0x0][0x3a8] ;  /* 0x0000ea00ff19bb82 */ /* 0x000e620000000800 */
[----:B------:R-:W-:Y:S02]  /*13c0*/  @!P3 ISETP.NE.AND P0, PT, R22, RZ, PT ;  /* 0x000000ff1600b20c */ /* 0x000fe40003f05270 */
[----:B------:R-:W-:Y:S01]  /*13d0*/  FFMA R4, R0, 1.925963033500011079e-08, R3 ;  /* 0x32a5706000047823 */ /* 0x000fe20000000003 */
[----:B------:R-:W-:Y:S01]  /*13e0*/  IMAD.SHL.U32 R0, R2, 0x800000, RZ ;  /* 0x0080000002007824 */ /* 0x000fe200078e00ff */
[----:B------:R-:W-:Y:S02]  /*13f0*/  MOV R2, 0x400 ;  /* 0x0000040000027802 */ /* 0x000fe40000000f00 */
[----:B------:R2:W3:Y:S01]  /*1400*/  MUFU.EX2 R5, R4 ;  /* 0x0000000400057308 */ /* 0x0004e20000000800 */
[----:B------:R-:W4:Y:S01]  /*1410*/  LDC R3, c[0x0][0x3a0] ;  /* 0x0000e800ff037b82 */ /* 0x000f220000000800 */
[----:B0-----:R-:W-:Y:S01]  /*1420*/  LEA R2, R7, R2, 0x18 ;  /* 0x0000000207027211 */ /* 0x001fe200078ec0ff */
[C---:B------:R-:W-:Y:S01]  /*1430*/  IMAD.IADD R7, R11.reuse, 0x1, R20 ;  /* 0x000000010b077824 */ /* 0x040fe200078e0214 */
[----:B------:R-:W-:-:S03]  /*1440*/  SEL R11, R11, 0x1, !P1 ;  /* 0x000000010b0b7807 */ /* 0x000fc60004800000 */
[----:B--2---:R-:W-:Y:S02]  /*1450*/  VIADD R4, R7, 0x1 ;  /* 0x0000000107047836 */ /* 0x004fe40000000000 */
[----:B---3--:R-:W-:-:S04]  /*1460*/  FFMA R0, R0, R5, -0.60000002384185791016 ;  /* 0xbf19999a00007423 */ /* 0x008fc80000000005 */
[----:B-1----:R-:W-:Y:S01]  /*1470*/  @!P3 FADD R6, R0, R25 ;  /* 0x000000190006b221 */ /* 0x002fe20000000000 */
[----:B------:R-:W-:Y:S02]  /*1480*/  IMAD.MOV.U32 R5, RZ, RZ, R0 ;  /* 0x000000ffff057224 */ /* 0x000fe400078e0000 */
[-C--:B----4-:R-:W-:Y:S02]  /*1490*/  IMAD R25, R17, R3.reuse, R20 ;  /* 0x0000000311197224 */ /* 0x090fe400078e0214 */
[----:B------:R-:W-:Y:S02]  /*14a0*/  @P4 FSEL R6, R6, RZ, !P0 ;  /* 0x000000ff06064208 */ /* 0x000fe40004000000 */
[----:B------:R-:W-:Y:S01]  /*14b0*/  ISETP.GE.OR P4, PT, R4, UR14, !P2 ;  /* 0x0000000e04007c0c */ /* 0x000fe2000d786670 */
[----:B------:R-:W-:Y:S01]  /*14c0*/  IMAD.IADD R4, R20, 0x1, R11 ;  /* 0x0000000114047824 */ /* 0x000fe200078e020b */
[----:B------:R-:W-:Y:S02]  /*14d0*/  ISETP.GE.AND P0, PT, R22, 0x1, PT ;  /* 0x000000011600780c */ /* 0x000fe40003f06270 */
[----:B------:R-:W-:Y:S01]  /*14e0*/  @!P3 MOV R5, R6 ;  /* 0x000000060005b202 */ /* 0x000fe20000000f00 */
[----:B------:R-:W-:Y:S01]  /*14f0*/  IMAD R6, R25, 0x4, R2 ;  /* 0x0000000419067824 */ /* 0x000fe200078e0202 */
[----:B------:R-:W-:Y:S01]  /*1500*/  ISETP.LT.OR P0, PT, R7, RZ, !P0 ;  /* 0x000000ff0700720c */ /* 0x000fe20004701670 */
[----:B------:R-:W-:Y:S01]  /*1510*/  IMAD R7, R8, R3, R7 ;  /* 0x0000000308077224 */ /* 0x000fe200078e0207 */
[----:B------:R-:W-:-:S02]  /*1520*/  FSETP.GEU.AND P3, PT, R5, RZ, PT ;  /* 0x000000ff0500720b */ /* 0x000fc40003f6e000 */
[----:B------:R-:W-:Y:S01]  /*1530*/  ISETP.LT.OR P2, PT, R4, RZ, !P2 ;  /* 0x000000ff0400720c */ /* 0x000fe20005741670 */
[----:B------:R-:W-:Y:S01]  /*1540*/  IMAD R20, R7, 0x4, R2 ;  /* 0x0000000407147824 */ /* 0x000fe200078e0202 */
[----:B------:R-:W-:Y:S01]  /*1550*/  FSEL R5, R5, RZ, P3 ;  /* 0x000000ff05057208 */ /* 0x000fe20001800000 */
[----:B------:R-:W-:Y:S10]  /*1560*/  @P4 BRA `(.L_x_26) ;  /* 0x00000000001c4947 */ /* 0x000ff40003800000 */
[----:B------:R-:W0:Y:S02]  /*1570*/  LDS R7, [R20+0x4] ;  /* 0x0000040014077984 */ /* 0x000e240000000800 */
[----:B0-----:R-:W-:-:S13]  /*1580*/  FSETP.GT.AND P3, PT, R7, -1, PT ;  /* 0xbf8000000700780b */ /* 0x001fda0003f64000 */
[----:B------:R-:W-:Y:S05]  /*1590*/  @!P3 BRA `(.L_x_26) ;  /* 0x000000000010b947 */ /* 0x000fea0003800000 */
[----:B------:R-:W-:-:S04]  /*15a0*/  FADD R7, R0, R7 ;  /* 0x0000000700077221 */ /* 0x000fc80000000000 */
[----:B------:R-:W-:-:S05]  /*15b0*/  FADD R24, R7, UR20 ;  /* 0x0000001407187e21 */ /* 0x000fca0008000000 */
[----:B------:R-:W-:-:S13]  /*15c0*/  FSETP.GEU.AND P3, PT, R5, R24, PT ;  /* 0x000000180500720b */ /* 0x000fda0003f6e000 */
[----:B------:R-:W-:-:S07]  /*15d0*/  @!P3 IMAD.MOV.U32 R5, RZ, RZ, R24 ;  /* 0x000000ffff05b224 */ /* 0x000fce00078e0018 */
.L_x_26:
[----:B------:R-:W-:Y:S05]  /*15e0*/  BSYNC.RECONVERGENT B1 ;  /* 0x0000000000017941 */ /* 0x000fea0003800200 */
.L_x_25:
        /* <DEDUP_REMOVED lines=9> */
.L_x_28:
[----:B------:R-:W-:Y:S05]  /*1680*/  BSYNC.RECONVERGENT B1 ;  /* 0x0000000000017941 */ /* 0x000fea0003800200 */
.L_x_27:
        /* <DEDUP_REMOVED lines=11> */
.L_x_30:
[----:B------:R-:W-:Y:S05]  /*1740*/  BSYNC.RECONVERGENT B1 ;  /* 0x0000000000017941 */ /* 0x000fea0003800200 */
.L_x_29:
[----:B------:R0:W-:Y:S01]  /*1750*/  STS [R6], R5 ;  /* 0x0000000506007388 */ /* 0x0001e20000000800 */
[----:B------:R-:W-:-:S04]  /*1760*/  ISETP.NE.AND P0, PT, R22, UR16, PT ;  /* 0x0000001016007c0c */ /* 0x000fc8000bf05270 */
[----:B------:R-:W-:-:S13]  /*1770*/  ISETP.NE.OR P0, PT, R21, UR15, P0 ;  /* 0x0000000f15007c0c */ /* 0x000fda0008705670 */
[----:B0-----:R-:W-:Y:S05]  /*1780*/  @P0 BRA `(.L_x_31) ;  /* 0x0000000000300947 */ /* 0x001fea0003800000 */
[----:B------:R-:W-:Y:S01]  /*1790*/  MOV R2, UR4 ;  /* 0x0000000400027c02 */ /* 0x000fe20008000f00 */
[----:B------:R-:W-:Y:S02]  /*17a0*/  IMAD.U32 R3, RZ, RZ, UR5 ;  /* 0x00000005ff037e24 */ /* 0x000fe4000f8e00ff */
[----:B------:R-:W-:-:S03]  /*17b0*/  IMAD.MOV.U32 R10, RZ, RZ, 0x1 ;  /* 0x00000001ff0a7424 */ /* 0x000fc600078e00ff */
[----:B------:R0:W-:Y:S01]  /*17c0*/  STG.E desc[UR18][R2.64], R5 ;  /* 0x0000000502007986 */ /* 0x0001e2000c101912 */
[----:B------:R-:W-:Y:S05]  /*17d0*/  BRA `(.L_x_31) ;  /* 0x00000000001c7947 */ /* 0x000fea0003800000 */
.L_x_22:
[----:B------:R-:W0:Y:S01]  /*17e0*/  S2UR UR9, SR_CgaCtaId ;  /* 0x00000000000979c3 */ /* 0x000e220000008800 */
[----:B------:R-:W-:Y:S01]  /*17f0*/  UMOV UR8, 0x400 ;  /* 0x0000040000087882 */ /* 0x000fe20000000000 */
[----:B------:R-:W-:Y:S02]  /*1800*/  IMAD R3, R17, R3, R20 ;  /* 0x0000000311037224 */ /* 0x000fe400078e0214 */
[----:B------:R-:W-:Y:S01]  /*1810*/  IMAD.MOV.U32 R0, RZ, RZ, -0x40800000 ;  /* 0xbf800000ff007424 */ /* 0x000fe200078e00ff */
[----:B0-----:R-:W-:-:S06]  /*1820*/  ULEA UR8, UR9, UR8, 0x18 ;  /* 0x0000000809087291 */ /* 0x001fcc000f8ec0ff */
[----:B------:R-:W-:-:S05]  /*1830*/  LEA R3, R3, UR8, 0x2 ;  /* 0x0000000803037c11 */ /* 0x000fca000f8e10ff */
[----:B------:R1:W-:Y:S02]  /*1840*/  STS [R3], R0 ;  /* 0x0000000003007388 */ /* 0x0003e40000000800 */
.L_x_31:
[----:B------:R-:W-:Y:S05]  /*1850*/  BSYNC.RECONVERGENT B0 ;  /* 0x0000000000007941 */ /* 0x000fea0003800200 */
.L_x_21:
[----:B------:R-:W-:-:S05]  /*1860*/  VIADD R19, R19, 0x1 ;  /* 0x0000000113137836 */ /* 0x000fca0000000000 */
[----:B------:R-:W-:-:S13]  /*1870*/  ISETP.NE.AND P0, PT, R19, UR12, PT ;  /* 0x0000000c13007c0c */ /* 0x000fda000bf05270 */
[----:B------:R-:W-:Y:S05]  /*1880*/  @P0 BRA `(.L_x_32) ;  /* 0xfffffff800080947 */ /* 0x000fea000383ffff */
.L_x_20:
[----:B------:R-:W-:-:S13]  /*1890*/  ISETP.NE.AND P0, PT, R10, RZ, PT ;  /* 0x000000ff0a00720c */ /* 0x000fda0003f05270 */
.L_x_5:
[----:B------:R-:W-:Y:S01]  /*18a0*/  VIADD R23, R23, 0x1 ;  /* 0x0000000117177836 */ /* 0x000fe20000000000 */
[----:B------:R-:W-:Y:S05]  /*18b0*/  WARPSYNC.ALL ;  /* 0x0000000000007948 */ /* 0x000fea0003800000 */
[----:B------:R-:W-:Y:S01]  /*18c0*/  BAR.SYNC.DEFER_BLOCKING 0x0 ;  /* 0x0000000000007b1d */ /* 0x000fe20000010000 */
[----:B------:R-:W-:Y:S01]  /*18d0*/  ISETP.LT.AND P1, PT, R23, UR14, PT ;  /* 0x0000000e17007c0c */ /* 0x000fe2000bf21270 */
[----:B------:R-:W-:-:S04]  /*18e0*/  VIADD R17, R17, 0x2 ;  /* 0x0000000211117836 */ /* 0x000fc80000000000 */
[----:B01----:R-:W-:-:S05]  /*18f0*/  IMAD.HI.U32 R0, R17, -0x55555555, RZ ;  /* 0xaaaaaaab11007827 */ /* 0x003fca00078e00ff */
[----:B------:R-:W-:-:S05]  /*1900*/  SHF.R.U32.HI R0, RZ, 0x1, R0 ;  /* 0x00000001ff007819 */ /* 0x000fca0000011600 */
[----:B------:R-:W-:Y:S01]  /*1910*/  IMAD R17, R0, -0x3, R17 ;  /* 0xfffffffd00117824 */ /* 0x000fe200078e0211 */
[----:B------:R-:W-:Y:S06]  /*1920*/  @!P0 BRA P1, `(.L_x_33) ;  /* 0xffffffec00708947 */ /* 0x000fec000083ffff */
[----:B------:R-:W-:Y:S05]  /*1930*/  EXIT ;  /* 0x000000000000794d */ /* 0x000fea0003800000 */
        .weak           $__internal_0_$__cuda_sm3x_div_rn_noftz_f32_slowpath
        .type           $__internal_0_$__cuda_sm3x_div_rn_noftz_f32_slowpath,@function
        .size           $__internal_0_$__cuda_sm3x_div_rn_noftz_f32_slowpath,(.L_x_46 - $__internal_0_$__cuda_sm3x_div_rn_noftz_f32_slowpath)
$__internal_0_$__cuda_sm3x_div_rn_noftz_f32_slowpath:
[----:B------:R-:W-:Y:S01]  /*1940*/  SHF.R.U32.HI R2, RZ, 0x17, R9 ;  /* 0x00000017ff027819 */ /* 0x000fe20000011609 */
[----:B------:R-:W-:Y:S01]  /*1950*/  BSSY.RECONVERGENT B3, `(.L_x_34) ;  /* 0x0000064000037945 */ /* 0x000fe20003800200 */
[----:B------:R-:W-:Y:S01]  /*1960*/  SHF.R.U32.HI R24, RZ, 0x17, R3 ;  /* 0x00000017ff187819 */ /* 0x000fe20000011603 */
[----:B------:R-:W-:Y:S01]  /*1970*/  IMAD.MOV.U32 R25, RZ, RZ, 0x3db851ec ;  /* 0x3db851ecff197424 */ /* 0x000fe200078e00ff */
[----:B------:R-:W-:Y:S02]  /*1980*/  LOP3.LUT R2, R2, 0xff, RZ, 0xc0, !PT ;  /* 0x000000ff02027812 */ /* 0x000fe400078ec0ff */
[----:B------:R-:W-:Y:S02]  /*1990*/  LOP3.LUT R24, R24, 0xff, RZ, 0xc0, !PT ;  /* 0x000000ff18187812 */ /* 0x000fe400078ec0ff */
[----:B------:R-:W-:-:S03]  /*19a0*/  IADD3 R27, PT, PT, R2, -0x1, RZ ;  /* 0xffffffff021b7810 */ /* 0x000fc60007ffe0ff */
[----:B------:R-:W-:Y:S01]  /*19b0*/  VIADD R26, R24, 0xffffffff ;  /* 0xffffffff181a7836 */ /* 0x000fe20000000000 */
[----:B------:R-:W-:-:S04]  /*19c0*/  ISETP.GT.U32.AND P0, PT, R27, 0xfd, PT ;  /* 0x000000fd1b00780c */ /* 0x000fc80003f04070 */
[----:B------:R-:W-:-:S13]  /*19d0*/  ISETP.GT.U32.OR P0, PT, R26, 0xfd, P0 ;  /* 0x000000fd1a00780c */ /* 0x000fda0000704470 */
[----:B------:R-:W-:Y:S01]  /*19e0*/  @!P0 IMAD.MOV.U32 R5, RZ, RZ, RZ ;  /* 0x000000ffff058224 */ /* 0x000fe200078e00ff */
[----:B------:R-:W-:Y:S06]  /*19f0*/  @!P0 BRA `(.L_x_35) ;  /* 0x0000000000608947 */ /* 0x000fec0003800000 */
[----:B------:R-:W-:Y:S01]  /*1a00*/  IMAD.MOV.U32 R0, RZ, RZ, 0x3db851ec ;  /* 0x3db851ecff007424 */ /* 0x000fe200078e00ff */
[----:B------:R-:W-:-:S04]  /*1a10*/  FSETP.GTU.FTZ.AND P0, PT, |R3|, +INF , PT ;  /* 0x7f8000000300780b */ /* 0x000fc80003f1c200 */
[----:B------:R-:W-:-:S04]  /*1a20*/  FSETP.GTU.FTZ.AND P2, PT, |R0|, +INF , PT ;  /* 0x7f8000000000780b */ /* 0x000fc80003f5c200 */
[----:B------:R-:W-:-:S13]  /*1a30*/  PLOP3.LUT P0, PT, P0, P2, PT, 0xf8, 0x8f ;  /* 0x00000000008f781c */ /* 0x000fda0000705f70 */
[----:B------:R-:W-:Y:S05]  /*1a40*/  @P0 BRA `(.L_x_36) ;  /* 0x00000004004c0947 */ /* 0x000fea0003800000 */
[----:B------:R-:W-:-:S13]  /*1a50*/  LOP3.LUT P0, RZ, R25, 0x7fffffff, R3, 0xc8, !PT ;  /* 0x7fffffff19ff7812 */ /* 0x000fda000780c803 */
[----:B------:R-:W-:Y:S05]  /*1a60*/  @!P0 BRA `(.L_x_37) ;  /* 0x00000004003c8947 */ /* 0x000fea0003800000 */
[C---:B------:R-:W-:Y:S02]  /*1a70*/  FSETP.NEU.FTZ.AND P2, PT, |R3|.reuse, +INF , PT ;  /* 0x7f8000000300780b */ /* 0x040fe40003f5d200 */
[----:B------:R-:W-:Y:S02]  /*1a80*/  FSETP.NEU.FTZ.AND P0, PT, |R0|, +INF , PT ;  /* 0x7f8000000000780b */ /* 0x000fe40003f1d200 */
[----:B------:R-:W-:-:S11]  /*1a90*/  FSETP.NEU.FTZ.AND P3, PT, |R3|, +INF , PT ;  /* 0x7f8000000300780b */ /* 0x000fd60003f7d200 */
[----:B------:R-:W-:Y:S05]  /*1aa0*/  @!P0 BRA !P2, `(.L_x_37) ;  /* 0x00000004002c8947 */ /* 0x000fea0005000000 */
[----:B------:R-:W-:-:S04]  /*1ab0*/  LOP3.LUT P2, RZ, R3, 0x7fffffff, RZ, 0xc0, !PT ;  /* 0x7fffffff03ff7812 */ /* 0x000fc8000784c0ff */
[----:B------:R-:W-:-:S13]  /*1ac0*/  PLOP3.LUT P0, PT, P0, P2, PT, 0x2f, 0xf2 ;  /* 0x0000000000f2781c */ /* 0x000fda0000704577 */
[----:B------:R-:W-:Y:S05]  /*1ad0*/  @P0 BRA `(.L_x_38) ;  /* 0x0000000400180947 */ /* 0x000fea0003800000 */
[----:B------:R-:W-:-:S04]  /*1ae0*/  LOP3.LUT P0, RZ, R25, 0x7fffffff, RZ, 0xc0, !PT ;  /* 0x7fffffff19ff7812 */ /* 0x000fc8000780c0ff */
[----:B------:R-:W-:-:S13]  /*1af0*/  PLOP3.LUT P0, PT, P3, P0, PT, 0x2f, 0xf2 ;  /* 0x0000000000f2781c */ /* 0x000fda0001f00577 */
[----:B------:R-:W-:Y:S05]  /*1b00*/  @P0 BRA `(.L_x_39) ;  /* 0x0000000400000947 */ /* 0x000fea0003800000 */
[----:B------:R-:W-:Y:S02]  /*1b10*/  ISETP.GE.AND P0, PT, R26, RZ, PT ;  /* 0x000000ff1a00720c */ /* 0x000fe40003f06270 */
[----:B------:R-:W-:-:S11]  /*1b20*/  ISETP.GE.AND P2, PT, R27, RZ, PT ;  /* 0x000000ff1b00720c */ /* 0x000fd60003f46270 */
[----:B------:R-:W-:Y:S02]  /*1b30*/  @P0 IMAD.MOV.U32 R5, RZ, RZ, RZ ;  /* 0x000000ffff050224 */ /* 0x000fe400078e00ff */
[----:B------:R-:W-:Y:S01]  /*1b40*/  @!P0 FFMA R3, R3, 1.84467440737095516160e+19, RZ ;  /* 0x5f80000003038823 */ /* 0x000fe200000000ff */
[----:B------:R-:W-:Y:S02]  /*1b50*/  @!P0 IMAD.MOV.U32 R5, RZ, RZ, -0x40 ;  /* 0xffffffc0ff058424 */ /* 0x000fe400078e00ff */
[----:B------:R-:W-:-:S03]  /*1b60*/  @!P2 FFMA R25, R0, 1.84467440737095516160e+19, RZ ;  /* 0x5f8000000019a823 */ /* 0x000fc600000000ff */
[----:B------:R-:W-:-:S07]  /*1b70*/  @!P2 IADD3 R5, PT, PT, R5, 0x40, RZ ;  /* 0x000000400505a810 */ /* 0x000fce0007ffe0ff */
.L_x_35:
[----:B------:R-:W-:Y:S01]  /*1b80*/  LEA R0, R2, 0xc0800000, 0x17 ;  /* 0xc080000002007811 */ /* 0x000fe200078eb8ff */
[----:B------:R-:W-:Y:S01]  /*1b90*/  VIADD R24, R24, 0xffffff81 ;  /* 0xffffff8118187836 */ /* 0x000fe20000000000 */
[----:B------:R-:W-:Y:S03]  /*1ba0*/  BSSY.RECONVERGENT B4, `(.L_x_40) ;  /* 0x0000035000047945 */ /* 0x000fe60003800200 */
[----:B------:R-:W-:Y:S02]  /*1bb0*/  IMAD.IADD R27, R25, 0x1, -R0 ;  /* 0x00000001191b7824 */ /* 0x000fe400078e0a00 */
[C---:B------:R-:W-:Y:S01]  /*1bc0*/  IMAD R0, R24.reuse, -0x800000, R3 ;  /* 0xff80000018007824 */ /* 0x040fe200078e0203 */
[----:B------:R-:W-:Y:S01]  /*1bd0*/  IADD3 R24, PT, PT, R24, 0x7f, -R2 ;  /* 0x0000007f18187810 */ /* 0x000fe20007ffe802 */
[----:B------:R-:W0:Y:S01]  /*1be0*/  MUFU.RCP R26, R27 ;  /* 0x0000001b001a7308 */ /* 0x000e220000001000 */
[----:B------:R-:W-:-:S03]  /*1bf0*/  FADD.FTZ R25, -R27, -RZ ;  /* 0x800000ff1b197221 */ /* 0x000fc60000010100 */
[----:B------:R-:W-:Y:S02]  /*1c00*/  IMAD.IADD R5, R24, 0x1, R5 ;  /* 0x0000000118057824 */ /* 0x000fe400078e0205 */
[----:B0-----:R-:W-:-:S04]  /*1c10*/  FFMA R29, R26, R25, 1 ;  /* 0x3f8000001a1d7423 */ /* 0x001fc80000000019 */
[----:B------:R-:W-:-:S04]  /*1c20*/  FFMA R26, R26, R29, R26 ;  /* 0x0000001d1a1a7223 */ /* 0x000fc8000000001a */
[----:B------:R-:W-:-:S04]  /*1c30*/  FFMA R3, R0, R26, RZ ;  /* 0x0000001a00037223 */ /* 0x000fc800000000ff */
[----:B------:R-:W-:-:S04]  /*1c40*/  FFMA R28, R25, R3, R0 ;  /* 0x00000003191c7223 */ /* 0x000fc80000000000 */
[----:B------:R-:W-:-:S04]  /*1c50*/  FFMA R3, R26, R28, R3 ;  /* 0x0000001c1a037223 */ /* 0x000fc80000000003 */
[----:B------:R-:W-:-:S04]  /*1c60*/  FFMA R28, R25, R3, R0 ;  /* 0x00000003191c7223 */ /* 0x000fc80000000000 */
[----:B------:R-:W-:-:S05]  /*1c70*/  FFMA R0, R26, R28, R3 ;  /* 0x0000001c1a007223 */ /* 0x000fca0000000003 */
[----:B------:R-:W-:-:S04]  /*1c80*/  SHF.R.U32.HI R2, RZ, 0x17, R0 ;  /* 0x00000017ff027819 */ /* 0x000fc80000011600 */
[----:B------:R-:W-:-:S05]  /*1c90*/  LOP3.LUT R2, R2, 0xff, RZ, 0xc0, !PT ;  /* 0x000000ff02027812 */ /* 0x000fca00078ec0ff */
[----:B------:R-:W-:-:S04]  /*1ca0*/  IMAD.IADD R2, R2, 0x1, R5 ;  /* 0x0000000102027824 */ /* 0x000fc800078e0205 */
[----:B------:R-:W-:-:S05]  /*1cb0*/  VIADD R24, R2, 0xffffffff ;  /* 0xffffffff02187836 */ /* 0x000fca0000000000 */
[----:B------:R-:W-:-:S13]  /*1cc0*/  ISETP.GE.U32.AND P0, PT, R24, 0xfe, PT ;  /* 0x000000fe1800780c */ /* 0x000fda0003f06070 */
[----:B------:R-:W-:Y:S05]  /*1cd0*/  @!P0 BRA `(.L_x_41) ;  /* 0x0000000000808947 */ /* 0x000fea0003800000 */
[----:B------:R-:W-:-:S13]  /*1ce0*/  ISETP.GT.AND P0, PT, R2, 0xfe, PT ;  /* 0x000000fe0200780c */ /* 0x000fda0003f04270 */
[----:B------:R-:W-:Y:S05]  /*1cf0*/  @P0 BRA `(.L_x_42) ;  /* 0x00000000006c0947 */ /* 0x000fea0003800000 */
[----:B------:R-:W-:-:S13]  /*1d00*/  ISETP.GE.AND P0, PT, R2, 0x1, PT ;  /* 0x000000010200780c */ /* 0x000fda0003f06270 */
[----:B------:R-:W-:Y:S05]  /*1d10*/  @P0 BRA `(.L_x_43) ;  /* 0x0000000000740947 */ /* 0x000fea0003800000 */
[----:B------:R-:W-:Y:S02]  /*1d20*/  ISETP.GE.AND P0, PT, R2, -0x18, PT ;  /* 0xffffffe80200780c */ /* 0x000fe40003f06270 */
[----:B------:R-:W-:-:S11]  /*1d30*/  LOP3.LUT R0, R0, 0x80000000, RZ, 0xc0, !PT ;  /* 0x8000000000007812 */ /* 0x000fd600078ec0ff */
[----:B------:R-:W-:Y:S05]  /*1d40*/  @!P0 BRA `(.L_x_43) ;  /* 0x0000000000688947 */ /* 0x000fea0003800000 */
[CCC-:B------:R-:W-:Y:S01]  /*1d50*/  FFMA.RZ R24, R26.reuse, R28.reuse, R3.reuse ;  /* 0x0000001c1a187223 */ /* 0x1c0fe2000000c003 */
[CCC-:B------:R-:W-:Y:S01]  /*1d60*/  FFMA.RP R5, R26.reuse, R28.reuse, R3.reuse ;  /* 0x0000001c1a057223 */ /* 0x1c0fe20000008003 */
[----:B------:R-:W-:Y:S01]  /*1d70*/  FFMA.RM R26, R26, R28, R3 ;  /* 0x0000001c1a1a7223 */ /* 0x000fe20000004003 */
[C---:B------:R-:W-:Y:S01]  /*1d80*/  VIADD R3, R2.reuse, 0x20 ;  /* 0x0000002002037836 */ /* 0x040fe20000000000 */
[----:B------:R-:W-:Y:S02]  /*1d90*/  ISETP.NE.AND P3, PT, R2, RZ, PT ;  /* 0x000000ff0200720c */ /* 0x000fe40003f65270 */
[----:B------:R-:W-:Y:S02]  /*1da0*/  LOP3.LUT R24, R24, 0x7fffff, RZ, 0xc0, !PT ;  /* 0x007fffff18187812 */ /* 0x000fe400078ec0ff */
[----:B------:R-:W-:Y:S02]  /*1db0*/  ISETP.NE.AND P2, PT, R2, RZ, PT ;  /* 0x000000ff0200720c */ /* 0x000fe40003f45270 */
[----:B------:R-:W-:-:S02]  /*1dc0*/  LOP3.LUT R24, R24, 0x800000, RZ, 0xfc, !PT ;  /* 0x0080000018187812 */ /* 0x000fc400078efcff */
[----:B------:R-:W-:Y:S02]  /*1dd0*/  IADD3 R2, PT, PT, -R2, RZ, RZ ;  /* 0x000000ff02027210 */ /* 0x000fe40007ffe1ff */
[----:B------:R-:W-:Y:S02]  /*1de0*/  SHF.L.U32 R3, R24, R3, RZ ;  /* 0x0000000318037219 */ /* 0x000fe400000006ff */
[----:B------:R-:W-:Y:S02]  /*1df0*/  FSETP.NEU.FTZ.AND P0, PT, R5, R26, PT ;  /* 0x0000001a0500720b */ /* 0x000fe40003f1d000 */
[----:B------:R-:W-:Y:S02]  /*1e00*/  SEL R5, R2, RZ, P3 ;  /* 0x000000ff02057207 */ /* 0x000fe40001800000 */
[----:B------:R-:W-:Y:S02]  /*1e10*/  ISETP.NE.AND P2, PT, R3, RZ, P2 ;  /* 0x000000ff0300720c */ /* 0x000fe40001745270 */
[----:B------:R-:W-:-:S02]  /*1e20*/  SHF.R.U32.HI R5, RZ, R5, R24 ;  /* 0x00000005ff057219 */ /* 0x000fc40000011618 */
[----:B------:R-:W-:Y:S02]  /*1e30*/  PLOP3.LUT P0, PT, P0, P2, PT, 0xf8, 0x8f ;  /* 0x00000000008f781c */ /* 0x000fe40000705f70 */
[----:B------:R-:W-:Y:S02]  /*1e40*/  SHF.R.U32.HI R3, RZ, 0x1, R5 ;  /* 0x00000001ff037819 */ /* 0x000fe40000011605 */
[----:B------:R-:W-:-:S04]  /*1e50*/  SEL R2, RZ, 0x1, !P0 ;  /* 0x00000001ff027807 */ /* 0x000fc80004000000 */
[----:B------:R-:W-:-:S04]  /*1e60*/  LOP3.LUT R2, R2, 0x1, R3, 0xf8, !PT ;  /* 0x0000000102027812 */ /* 0x000fc800078ef803 */
[----:B------:R-:W-:-:S05]  /*1e70*/  LOP3.LUT R2, R2, R5, RZ, 0xc0, !PT ;  /* 0x0000000502027212 */ /* 0x000fca00078ec0ff */
[----:B------:R-:W-:-:S05]  /*1e80*/  IMAD.IADD R3, R3, 0x1, R2 ;  /* 0x0000000103037824 */ /* 0x000fca00078e0202 */
[----:B------:R-:W-:Y:S01]  /*1e90*/  LOP3.LUT R0, R3, R0, RZ, 0xfc, !PT ;  /* 0x0000000003007212 */ /* 0x000fe200078efcff */
[----:B------:R-:W-:Y:S06]  /*1ea0*/  BRA `(.L_x_43) ;  /* 0x0000000000107947 */ /* 0x000fec0003800000 */
.L_x_42:
[----:B------:R-:W-:-:S04]  /*1eb0*/  LOP3.LUT R0, R0, 0x80000000, RZ, 0xc0, !PT ;  /* 0x8000000000007812 */ /* 0x000fc800078ec0ff */
[----:B------:R-:W-:Y:S01]  /*1ec0*/  LOP3.LUT R0, R0, 0x7f800000, RZ, 0xfc, !PT ;  /* 0x7f80000000007812 */ /* 0x000fe200078efcff */
[----:B------:R-:W-:Y:S06]  /*1ed0*/  BRA `(.L_x_43) ;  /* 0x0000000000047947 */ /* 0x000fec0003800000 */
.L_x_41:
[----:B------:R-:W-:-:S07]  /*1ee0*/  IMAD R0, R5, 0x800000, R0 ;  /* 0x0080000005007824 */ /* 0x000fce00078e0200 */
.L_x_43:
[----:B------:R-:W-:Y:S05]  /*1ef0*/  BSYNC.RECONVERGENT B4 ;  /* 0x0000000000047941 */ /* 0x000fea0003800200 */
.L_x_40:
[----:B------:R-:W-:Y:S05]  /*1f00*/  BRA `(.L_x_44) ;  /* 0x0000000000207947 */ /* 0x000fea0003800000 */
.L_x_39:
[----:B------:R-:W-:-:S04]  /*1f10*/  LOP3.LUT R0, R25, 0x80000000, R3, 0x48, !PT ;  /* 0x8000000019007812 */ /* 0x000fc800078e4803 */
[----:B------:R-:W-:Y:S01]  /*1f20*/  LOP3.LUT R0, R0, 0x7f800000, RZ, 0xfc, !PT ;  /* 0x7f80000000007812 */ /* 0x000fe200078efcff */
[----:B------:R-:W-:Y:S06]  /*1f30*/  BRA `(.L_x_44) ;  /* 0x0000000000147947 */ /* 0x000fec0003800000 */
.L_x_38:
[----:B------:R-:W-:Y:S01]  /*1f40*/  LOP3.LUT R0, R25, 0x80000000, R3, 0x48, !PT ;  /* 0x8000000019007812 */ /* 0x000fe200078e4803 */
[----:B------:R-:W-:Y:S06]  /*1f50*/  BRA `(.L_x_44) ;  /* 0x00000000000c7947 */ /* 0x000fec0003800000 */
.L_x_37:
[----:B------:R-:W0:Y:S01]  /*1f60*/  MUFU.RSQ R0, -QNAN ;  /* 0xffc0000000007908 */ /* 0x000e220000001400 */
[----:B------:R-:W-:Y:S05]  /*1f70*/  BRA `(.L_x_44) ;  /* 0x0000000000047947 */ /* 0x000fea0003800000 */
.L_x_36:
[----:B------:R-:W-:-:S07]  /*1f80*/  FADD.FTZ R0, R3, R0 ;  /* 0x0000000003007221 */ /* 0x000fce0000010000 */
.L_x_44:
[----:B------:R-:W-:Y:S05]  /*1f90*/  BSYNC.RECONVERGENT B3 ;  /* 0x0000000000037941 */ /* 0x000fea0003800200 */
.L_x_34:
[----:B------:R-:W-:Y:S02]  /*1fa0*/  IMAD.MOV.U32 R2, RZ, RZ, R4 ;  /* 0x000000ffff027224 */ /* 0x000fe400078e0004 */
[----:B------:R-:W-:-:S04]  /*1fb0*/  IMAD.MOV.U32 R3, RZ, RZ, 0x0 ;  /* 0x00000000ff037424 */ /* 0x000fc800078e00ff */
[----:B0-----:R-:W-:Y:S05]  /*1fc0*/  RET.REL.NODEC R2 `(_Z8SMWatSSMPfS_S_iiiifi) ;  /* 0xffffffe0020c7950 */ /* 0x001fea0003c3ffff */
.L_x_45:
[----:B------:R-:W-:-:S00]  /*1fd0*/  BRA `(.L_x_45) ;  /* 0xfffffffc00fc7947 */ /* 0x000fc0000383ffff */
[----:B------:R-:W-:-:S00]  /*1fe0*/  NOP ;  /* 0x0000000000007918 */ /* 0x000fc00000000000 */
        /* <DEDUP_REMOVED lines=9> */
.L_x_46:


//--------------------- .nv.shared._Z8SMWatSSMPfS_S_iiiifi --------------------------
	.section	.nv.shared._Z8SMWatSSMPfS_S_iiiifi,"aw",@nobits
	.sectionflags	@""
	.align	16
	.zero		1024


//--------------------- .nv.shared.reserved.0     --------------------------
	.section	.nv.shared.reserved.0,"aw",@nobits
	.weak		__nv_reservedSMEM_offset_0_alias
	.size		__nv_reservedSMEM_offset_0_alias, 0, 64
	.other		__nv_reservedSMEM_offset_0_alias,@"STO_CUDA_RESERVED_SHARED STV_DEFAULT"
__nv_reservedSMEM_offset_0_alias:
	.zero		0
	.zero		64


//--------------------- .nv.constant0._Z8SMWatSSMPfS_S_iiiifi --------------------------
	.section	.nv.constant0._Z8SMWatSSMPfS_S_iiiifi,"a",@progbits
	.sectionflags	@""
	.align	4
.nv.constant0._Z8SMWatSSMPfS_S_iiiifi:
	.zero		944


//--------------------- SYMBOLS --------------------------

	.type		.nv.reservedSmem.offset0,@object
	.size		.nv.reservedSmem.offset0,0x4
	.type		.nv.reservedSmem.cap,@object
	.size		.nv.reservedSmem.cap,0x4
